// auto-generated by cutlass_sweep.gemm — config: {"arch": "sm_100", "cluster_m": 1, "cluster_n": 1, "dtype": "fp16", "dtype_b": "fp16", "layout": "nt", "stages": 2, "tile_k": 128, "tile_m": 64, "tile_n": 128}
#include "cutlass/cutlass.h"
#include "cutlass/gemm/collective/collective_builder.hpp"
#include "cutlass/gemm/device/gemm_universal_adapter.h"
#include "cutlass/gemm/kernel/gemm_universal.hpp"
#include "cutlass/epilogue/collective/collective_builder.hpp"

using ElemA = cutlass::half_t;
using ElemB = cutlass::half_t;
using ElemCD = cutlass::half_t;
using Acc  = float;
using TileShape    = cute::Shape<cute::_64, cute::_128, cute::_128>;
using ClusterShape = cute::Shape<cute::_1, cute::_1, cute::_1>;

using CollectiveEpilogue = typename cutlass::epilogue::collective::CollectiveBuilder<
    cutlass::arch::Sm100, cutlass::arch::OpClassTensorOp,
    TileShape, ClusterShape,
    cutlass::epilogue::collective::EpilogueTileAuto,
    Acc, Acc,
    ElemCD, cutlass::layout::RowMajor, 128 / cutlass::sizeof_bits<ElemCD>::value,
    ElemCD, cutlass::layout::RowMajor, 128 / cutlass::sizeof_bits<ElemCD>::value,
    cutlass::epilogue::collective::EpilogueScheduleAuto
  >::CollectiveOp;

using CollectiveMainloop = typename cutlass::gemm::collective::CollectiveBuilder<
    cutlass::arch::Sm100, cutlass::arch::OpClassTensorOp,
    ElemA, cutlass::layout::RowMajor, 128 / cutlass::sizeof_bits<ElemA>::value,
    ElemB, cutlass::layout::ColumnMajor, 128 / cutlass::sizeof_bits<ElemB>::value,
    Acc,
    TileShape, ClusterShape,
    cutlass::gemm::collective::StageCount<2>,
    cutlass::gemm::collective::KernelScheduleAuto
  >::CollectiveOp;

using GemmKernel = cutlass::gemm::kernel::GemmUniversal<
    cute::Shape<int,int,int,int>,
    CollectiveMainloop,
    CollectiveEpilogue
>;
using Gemm = cutlass::gemm::device::GemmUniversalAdapter<GemmKernel>;

// Force the device kernel symbol into the cubin without needing a host main.
auto* _anchor = &cutlass::device_kernel<GemmKernel>;


// ===== COMPILED SASS (sm_100a) =====

	.target	sm_100a

	.elftype	@"ET_EXEC"


//--------------------- .note.nv.tkinfo           --------------------------
	.section	.note.nv.tkinfo,"",@"SHT_NOTE"
	.sectionflags	@"SHF_NOTE_NV_TKINFO"
	.tkinfo
        /*0018*/ 	.word	0x00000002
        /*0030*/ 	.string	""
        /*0030*/ 	.string	"ptxas"
        /*0030*/ 	.string	"Cuda compilation tools, release 13.0, V13.0.88"
        /*0030*/ 	.string	"Build cuda_13.0.r13.0/compiler.36424714_0"
        /*0030*/ 	.string	"-arch sm_100a -m 64 "



//--------------------- .note.nv.cuinfo           --------------------------
	.section	.note.nv.cuinfo,"",@"SHT_NOTE"
	.sectionflags	@"SHF_NOTE_NV_CUINFO"
        /*0018*/ 	.short	0x0002
        /*001a*/ 	.short	0x0064
        /*001c*/ 	.short	0x0082
	.zero		2


//--------------------- .nv.info                  --------------------------
	.section	.nv.info,"",@"SHT_CUDA_INFO"
	.align	4


	//----- nvinfo : EIATTR_REGCOUNT
	.align		4
        /*0000*/ 	.byte	0x04, 0x2f
        /*0002*/ 	.short	(.L_19 - .L_18)
	.align		4
.L_18:
        /*0004*/ 	.word	index@(_ZN7cutlass13device_kernelINS_4gemm6kernel13GemmUniversalIN4cute5tupleIJiiiiEEENS1_10collective13CollectiveMmaINS1_35MainloopSm100TmaUmmaWarpSpecializedILi2ELi2ELi4ENS5_IJNS4_1CILi1EEESB_SB_EEEEENS5_IJNSA_ILi64EEENSA_ILi128EEESF_EEENS_6half_tENS5_IJlSB_lEEESH_SI_NS4_8TiledMMAINS4_8MMA_AtomIJNS4_20SM100_MMA_F16BF16_SSISH_SH_fLi64ELi128ELNS4_4UMMA5MajorE0ELSN_0ELNSM_7ScaleInE0ELSO_0EEEEEENS4_6LayoutISC_NS5_IJNSA_ILi0EEESS_SS_EEEEENS5_IJNS4_10UnderscoreESV_SV_EEEEENS4_13SM90_TMA_LOADENS4_14ComposedLayoutINS4_7SwizzleILi3ELi4ELi3EEENS4_18smem_ptr_flag_bitsILi16EEENSR_INS5_IJNSA_ILi8EEESE_EEENS5_IJSE_SB_EEEEEEEvNS4_8identityESY_S18_vS19_EENS_8epilogue10collective18CollectiveEpilogueINS1B_23Sm100TmaWarpSpecializedILi4ELi2ELi16ELb1ELb0EEEJSG_NS5_IJNSR_ISE_SB_EENSR_INSA_ILi32EEESB_EEEEESH_SI_SH_SI_NS1B_6fusion15FusionCallbacksIS1F_NS1K_17LinearCombinationISH_fSH_fLNS_15FloatRoundStyleE2EEESG_S1J_JEEENS4_5SM1004TMEM4LOAD26SM100_TMEM_LOAD_16dp256b4xESY_NSZ_INS10_ILi2ELi4ELi3EEES13_NSR_INS5_IJS14_S1H_EEENS5_IJS1H_SB_EEEEEEENS4_17SM75_U32x4_LDSM_NENS4_14SM90_TMA_STOREES1Y_NS4_17SM90_U32x4_STSM_NENS4_39AutoVectorizingCopyWithAssumedAlignmentILi128EEEEEEvvEEEEvNT_6ParamsE)
        /*0008*/ 	.word	0x0000005b


	//----- nvinfo : EIATTR_FRAME_SIZE
	.align		4
.L_19:
        /*000c*/ 	.byte	0x04, 0x11
        /*000e*/ 	.short	(.L_21 - .L_20)
	.align		4
.L_20:
        /*0010*/ 	.word	index@($__internal_2_$__cuda_sm10x_tcgen05_guardrail_trap_unallocated_columns_being_dealloced)
        /*0014*/ 	.word	0x00000000


	//----- nvinfo : EIATTR_FRAME_SIZE
	.align		4
.L_21:
        /*0018*/ 	.byte	0x04, 0x11
        /*001a*/ 	.short	(.L_23 - .L_22)
	.align		4
.L_22:
        /*001c*/ 	.word	index@($__internal_1_$__cuda_sm10x_tcgen05_guardrail_trap_phase_invalid_during_alloc)
        /*0020*/ 	.word	0x00000000


	//----- nvinfo : EIATTR_FRAME_SIZE
	.align		4
.L_23:
        /*0024*/ 	.byte	0x04, 0x11
        /*0026*/ 	.short	(.L_25 - .L_24)
	.align		4
.L_24:
        /*0028*/ 	.word	index@($__internal_0_$__cuda_sm10x_tcgen05_guardrail_trap_col_being_dealloced_not_returned_by_alloc)
        /*002c*/ 	.word	0x00000000


	//----- nvinfo : EIATTR_FRAME_SIZE
	.align		4
.L_25:
        /*0030*/ 	.byte	0x04, 0x11
        /*0032*/ 	.short	(.L_27 - .L_26)
	.align		4
.L_26:
        /*0034*/ 	.word	index@(_ZN7cutlass13device_kernelINS_4gemm6kernel13GemmUniversalIN4cute5tupleIJiiiiEEENS1_10collective13CollectiveMmaINS1_35MainloopSm100TmaUmmaWarpSpecializedILi2ELi2ELi4ENS5_IJNS4_1CILi1EEESB_SB_EEEEENS5_IJNSA_ILi64EEENSA_ILi128EEESF_EEENS_6half_tENS5_IJlSB_lEEESH_SI_NS4_8TiledMMAINS4_8MMA_AtomIJNS4_20SM100_MMA_F16BF16_SSISH_SH_fLi64ELi128ELNS4_4UMMA5MajorE0ELSN_0ELNSM_7ScaleInE0ELSO_0EEEEEENS4_6LayoutISC_NS5_IJNSA_ILi0EEESS_SS_EEEEENS5_IJNS4_10UnderscoreESV_SV_EEEEENS4_13SM90_TMA_LOADENS4_14ComposedLayoutINS4_7SwizzleILi3ELi4ELi3EEENS4_18smem_ptr_flag_bitsILi16EEENSR_INS5_IJNSA_ILi8EEESE_EEENS5_IJSE_SB_EEEEEEEvNS4_8identityESY_S18_vS19_EENS_8epilogue10collective18CollectiveEpilogueINS1B_23Sm100TmaWarpSpecializedILi4ELi2ELi16ELb1ELb0EEEJSG_NS5_IJNSR_ISE_SB_EENSR_INSA_ILi32EEESB_EEEEESH_SI_SH_SI_NS1B_6fusion15FusionCallbacksIS1F_NS1K_17LinearCombinationISH_fSH_fLNS_15FloatRoundStyleE2EEESG_S1J_JEEENS4_5SM1004TMEM4LOAD26SM100_TMEM_LOAD_16dp256b4xESY_NSZ_INS10_ILi2ELi4ELi3EEES13_NSR_INS5_IJS14_S1H_EEENS5_IJS1H_SB_EEEEEEENS4_17SM75_U32x4_LDSM_NENS4_14SM90_TMA_STOREES1Y_NS4_17SM90_U32x4_STSM_NENS4_39AutoVectorizingCopyWithAssumedAlignmentILi128EEEEEEvvEEEEvNT_6ParamsE)
        /*0038*/ 	.word	0x00000000


	//----- nvinfo : EIATTR_MIN_STACK_SIZE
	.align		4
.L_27:
        /*003c*/ 	.byte	0x04, 0x12
        /*003e*/ 	.short	(.L_29 - .L_28)
	.align		4
.L_28:
        /*0040*/ 	.word	index@(_ZN7cutlass13device_kernelINS_4gemm6kernel13GemmUniversalIN4cute5tupleIJiiiiEEENS1_10collective13CollectiveMmaINS1_35MainloopSm100TmaUmmaWarpSpecializedILi2ELi2ELi4ENS5_IJNS4_1CILi1EEESB_SB_EEEEENS5_IJNSA_ILi64EEENSA_ILi128EEESF_EEENS_6half_tENS5_IJlSB_lEEESH_SI_NS4_8TiledMMAINS4_8MMA_AtomIJNS4_20SM100_MMA_F16BF16_SSISH_SH_fLi64ELi128ELNS4_4UMMA5MajorE0ELSN_0ELNSM_7ScaleInE0ELSO_0EEEEEENS4_6LayoutISC_NS5_IJNSA_ILi0EEESS_SS_EEEEENS5_IJNS4_10UnderscoreESV_SV_EEEEENS4_13SM90_TMA_LOADENS4_14ComposedLayoutINS4_7SwizzleILi3ELi4ELi3EEENS4_18smem_ptr_flag_bitsILi16EEENSR_INS5_IJNSA_ILi8EEESE_EEENS5_IJSE_SB_EEEEEEEvNS4_8identityESY_S18_vS19_EENS_8epilogue10collective18CollectiveEpilogueINS1B_23Sm100TmaWarpSpecializedILi4ELi2ELi16ELb1ELb0EEEJSG_NS5_IJNSR_ISE_SB_EENSR_INSA_ILi32EEESB_EEEEESH_SI_SH_SI_NS1B_6fusion15FusionCallbacksIS1F_NS1K_17LinearCombinationISH_fSH_fLNS_15FloatRoundStyleE2EEESG_S1J_JEEENS4_5SM1004TMEM4LOAD26SM100_TMEM_LOAD_16dp256b4xESY_NSZ_INS10_ILi2ELi4ELi3EEES13_NSR_INS5_IJS14_S1H_EEENS5_IJS1H_SB_EEEEEEENS4_17SM75_U32x4_LDSM_NENS4_14SM90_TMA_STOREES1Y_NS4_17SM90_U32x4_STSM_NENS4_39AutoVectorizingCopyWithAssumedAlignmentILi128EEEEEEvvEEEEvNT_6ParamsE)
        /*0044*/ 	.word	0x00000000
.L_29:


//--------------------- .nv.compat                --------------------------
	.section	.nv.compat,"",@"SHT_CUDA_COMPAT_INFO"
	.align	4
        /*0000*/ 	.byte	0x02, 0x09, 0x01, 0x00, 0x02, 0x02, 0x02, 0x00, 0x02, 0x05, 0x05, 0x00, 0x03, 0x07, 0x01, 0x01
        /*0010*/ 	.byte	0x02, 0x03, 0x01, 0x00, 0x02, 0x06, 0x01, 0x00, 0x04, 0x0b, 0x08, 0x00, 0x09, 0x00, 0x00, 0x00
        /*0020*/ 	.byte	0x00, 0x00, 0x00, 0x00


//--------------------- .nv.info._ZN7cutlass13device_kernelINS_4gemm6kernel13GemmUniversalIN4cute5tupleIJiiiiEEENS1_10collective13CollectiveMmaINS1_35MainloopSm100TmaUmmaWarpSpecializedILi2ELi2ELi4ENS5_IJNS4_1CILi1EEESB_SB_EEEEENS5_IJNSA_ILi64EEENSA_ILi128EEESF_EEENS_6half_tENS5_IJlSB_lEEESH_SI_NS4_8TiledMMAINS4_8MMA_AtomIJNS4_20SM100_MMA_F16BF16_SSISH_SH_fLi64ELi128ELNS4_4UMMA5MajorE0ELSN_0ELNSM_7ScaleInE0ELSO_0EEEEEENS4_6LayoutISC_NS5_IJNSA_ILi0EEESS_SS_EEEEENS5_IJNS4_10UnderscoreESV_SV_EEEEENS4_13SM90_TMA_LOADENS4_14ComposedLayoutINS4_7SwizzleILi3ELi4ELi3EEENS4_18smem_ptr_flag_bitsILi16EEENSR_INS5_IJNSA_ILi8EEESE_EEENS5_IJSE_SB_EEEEEEEvNS4_8identityESY_S18_vS19_EENS_8epilogue10collective18CollectiveEpilogueINS1B_23Sm100TmaWarpSpecializedILi4ELi2ELi16ELb1ELb0EEEJSG_NS5_IJNSR_ISE_SB_EENSR_INSA_ILi32EEESB_EEEEESH_SI_SH_SI_NS1B_6fusion15FusionCallbacksIS1F_NS1K_17LinearCombinationISH_fSH_fLNS_15FloatRoundStyleE2EEESG_S1J_JEEENS4_5SM1004TMEM4LOAD26SM100_TMEM_LOAD_16dp256b4xESY_NSZ_INS10_ILi2ELi4ELi3EEES13_NSR_INS5_IJS14_S1H_EEENS5_IJS1H_SB_EEEEEEENS4_17SM75_U32x4_LDSM_NENS4_14SM90_TMA_STOREES1Y_NS4_17SM90_U32x4_STSM_NENS4_39AutoVectorizingCopyWithAssumedAlignmentILi128EEEEEEvvEEEEvNT_6ParamsE --------------------------
	.section	.nv.info._ZN7cutlass13device_kernelINS_4gemm6kernel13GemmUniversalIN4cute5tupleIJiiiiEEENS1_10collective13CollectiveMmaINS1_35MainloopSm100TmaUmmaWarpSpecializedILi2ELi2ELi4ENS5_IJNS4_1CILi1EEESB_SB_EEEEENS5_IJNSA_ILi64EEENSA_ILi128EEESF_EEENS_6half_tENS5_IJlSB_lEEESH_SI_NS4_8TiledMMAINS4_8MMA_AtomIJNS4_20SM100_MMA_F16BF16_SSISH_SH_fLi64ELi128ELNS4_4UMMA5MajorE0ELSN_0ELNSM_7ScaleInE0ELSO_0EEEEEENS4_6LayoutISC_NS5_IJNSA_ILi0EEESS_SS_EEEEENS5_IJNS4_10UnderscoreESV_SV_EEEEENS4_13SM90_TMA_LOADENS4_14ComposedLayoutINS4_7SwizzleILi3ELi4ELi3EEENS4_18smem_ptr_flag_bitsILi16EEENSR_INS5_IJNSA_ILi8EEESE_EEENS5_IJSE_SB_EEEEEEEvNS4_8identityESY_S18_vS19_EENS_8epilogue10collective18CollectiveEpilogueINS1B_23Sm100TmaWarpSpecializedILi4ELi2ELi16ELb1ELb0EEEJSG_NS5_IJNSR_ISE_SB_EENSR_INSA_ILi32EEESB_EEEEESH_SI_SH_SI_NS1B_6fusion15FusionCallbacksIS1F_NS1K_17LinearCombinationISH_fSH_fLNS_15FloatRoundStyleE2EEESG_S1J_JEEENS4_5SM1004TMEM4LOAD26SM100_TMEM_LOAD_16dp256b4xESY_NSZ_INS10_ILi2ELi4ELi3EEES13_NSR_INS5_IJS14_S1H_EEENS5_IJS1H_SB_EEEEEEENS4_17SM75_U32x4_LDSM_NENS4_14SM90_TMA_STOREES1Y_NS4_17SM90_U32x4_STSM_NENS4_39AutoVectorizingCopyWithAssumedAlignmentILi128EEEEEEvvEEEEvNT_6ParamsE,"",@"SHT_CUDA_INFO"
	.sectionflags	@""
	.align	4


	//----- nvinfo : EIATTR_CUDA_API_VERSION
	.align		4
        /*0000*/ 	.byte	0x04, 0x37
        /*0002*/ 	.short	(.L_31 - .L_30)
.L_30:
        /*0004*/ 	.word	0x00000082


	//----- nvinfo : EIATTR_KPARAM_INFO
	.align		4
.L_31:
        /*0008*/ 	.byte	0x04, 0x17
        /*000a*/ 	.short	(.L_33 - .L_32)
.L_32:
        /*000c*/ 	.word	0x00000000
        /*0010*/ 	.short	0x0000
        /*0012*/ 	.short	0x0000
        /*0014*/ 	.byte	0x00, 0xf0, 0x01, 0x20


	//----- nvinfo : EIATTR_AT_ENTRY_FRAGMENTS
	.align		4
.L_33:
        /*0018*/ 	.byte	0x04, 0x4f
        /*001a*/ 	.short	(.L_35 - .L_34)


	//   ....[0]....
.L_34:
        /*001c*/ 	.word	0x00000006


	//----- nvinfo : EIATTR_RESERVED_SMEM_USED
	.align		4
.L_35:
        /*0020*/ 	.byte	0x01, 0x41
	.zero		2


	//----- nvinfo : EIATTR_SPARSE_MMA_MASK
	.align		4
        /*0024*/ 	.byte	0x03, 0x50
        /*0026*/ 	.short	0x0000


	//----- nvinfo : EIATTR_TCGEN05_1CTA_USED
	.align		4
        /*0028*/ 	.byte	0x01, 0x51
	.zero		2


	//----- nvinfo : EIATTR_MAXREG_COUNT
	.align		4
        /*002c*/ 	.byte	0x03, 0x1b
        /*002e*/ 	.short	0x00ff


	//----- nvinfo : EIATTR_NUM_BARRIERS
	.align		4
        /*0030*/ 	.byte	0x02, 0x4c
        /*0032*/ 	.byte	0x07
	.zero		1


	//----- nvinfo : EIATTR_EXTERNS
	.align		4
        /*0034*/ 	.byte	0x04, 0x0f
        /*0036*/ 	.short	(.L_37 - .L_36)


	//   ....[0]....
	.align		4
.L_36:
        /*0038*/ 	.word	index@(__assertfail)


	//----- nvinfo : EIATTR_MERCURY_ISA_VERSION
	.align		4
.L_37:
        /*003c*/ 	.byte	0x03, 0x5f
        /*003e*/ 	.short	0x0101


	//----- nvinfo : EIATTR_INT_WARP_WIDE_INSTR_OFFSETS
	.align		4
        /*0040*/ 	.byte	0x04, 0x31
        /*0042*/ 	.short	(.L_39 - .L_38)


	//   ....[0]....
.L_38:
        /*0044*/ 	.word	0x00001f10


	//   ....[1]....
        /*0048*/ 	.word	0x00003a60


	//   ....[2]....
        /*004c*/ 	.word	0x00003a80


	//   ....[3]....
        /*0050*/ 	.word	0x00003ab0


	//   ....[4]....
        /*0054*/ 	.word	0x000043f0


	//   ....[5]....
        /*0058*/ 	.word	0x00004460


	//   ....[6]....
        /*005c*/ 	.word	0x00004540


	//   ....[7]....
        /*0060*/ 	.word	0x000045c0


	//   ....[8]....
        /*0064*/ 	.word	0x000046d0


	//   ....[9]....
        /*0068*/ 	.word	0x00004760


	//   ....[10]....
        /*006c*/ 	.word	0x00004940


	//   ....[11]....
        /*0070*/ 	.word	0x00004aa0


	//----- nvinfo : EIATTR_COOP_GROUP_MASK_REGIDS
	.align		4
.L_39:
        /*0074*/ 	.byte	0x04, 0x29
        /*0076*/ 	.short	(.L_41 - .L_40)


	//   ....[0]....
.L_40:
        /*0078*/ 	.word	0xffffffff


	//   ....[1]....
        /*007c*/ 	.word	0xffffffff


	//   ....[2]....
        /*0080*/ 	.word	0xffffffff


	//   ....[3]....
        /*0084*/ 	.word	0xffffffff


	//   ....[4]....
        /*0088*/ 	.word	0xffffffff


	//   ....[5]....
        /*008c*/ 	.word	0xffffffff


	//   ....[6]....
        /*0090*/ 	.word	0xffffffff


	//   ....[7]....
        /*0094*/ 	.word	0xffffffff


	//   ....[8]....
        /*0098*/ 	.word	0xffffffff


	//   ....[9]....
        /*009c*/ 	.word	0xffffffff


	//   ....[10]....
        /*00a0*/ 	.word	0xffffffff


	//   ....[11]....
        /*00a4*/ 	.word	0xffffffff


	//   ....[12]....
        /*00a8*/ 	.word	0xffffffff


	//----- nvinfo : EIATTR_COOP_GROUP_INSTR_OFFSETS
	.align		4
.L_41:
        /*00ac*/ 	.byte	0x04, 0x28
        /*00ae*/ 	.short	(.L_43 - .L_42)


	//   ....[0]....
.L_42:
        /*00b0*/ 	.word	0x00000090


	//   ....[1]....
        /*00b4*/ 	.word	0x000004d0


	//   ....[2]....
        /*00b8*/ 	.word	0x00000600


	//   ....[3]....
        /*00bc*/ 	.word	0x000007a0


	//   ....[4]....
        /*00c0*/ 	.word	0x000008a0


	//   ....[5]....
        /*00c4*/ 	.word	0x00000a10


	//   ....[6]....
        /*00c8*/ 	.word	0x00000bb0


	//   ....[7]....
        /*00cc*/ 	.word	0x00001df0


	//   ....[8]....
        /*00d0*/ 	.word	0x00002ab0


	//   ....[9]....
        /*00d4*/ 	.word	0x00002cc0


	//   ....[10]....
        /*00d8*/ 	.word	0x00002cf0


	//   ....[11]....
        /*00dc*/ 	.word	0x00003940


	//   ....[12]....
        /*00e0*/ 	.word	0x00003b70


	//----- nvinfo : EIATTR_VRC_CTA_INIT_COUNT
	.align		4
.L_43:
        /*00e4*/ 	.byte	0x02, 0x4a
        /*00e6*/ 	.byte	0x80
	.zero		1


	//----- nvinfo : EIATTR_SYSCALL_OFFSETS
	.align		4
        /*00e8*/ 	.byte	0x04, 0x46
        /*00ea*/ 	.short	(.L_45 - .L_44)


	//   ....[0]....
.L_44:
        /*00ec*/ 	.word	0x00005550


	//   ....[1]....
        /*00f0*/ 	.word	0x00005640


	//   ....[2]....
        /*00f4*/ 	.word	0x00005da0


	//   ....[3]....
        /*00f8*/ 	.word	0x00006650


	//   ....[4]....
        /*00fc*/ 	.word	0x00006ed0


	//   ....[5]....
        /*0100*/ 	.word	0x00007750


	//----- nvinfo : EIATTR_MBARRIER_INSTR_OFFSETS
	.align		4
.L_45:
        /*0104*/ 	.byte	0x04, 0x39
        /*0106*/ 	.short	(.L_47 - .L_46)


	//   ....[0]....
.L_46:
        /*0108*/ 	.word	0x000005b0
        /*010c*/ 	.word	0x000000ff
        /*0110*/ 	.word	0x00000000
        /*0114*/ 	.short	0x0100
        /*0116*/ 	.byte	0x05
	.zero		1


	//   ....[1]....
        /*0118*/ 	.word	0x000005c0
        /*011c*/ 	.word	0x000000ff
        /*0120*/ 	.word	0x00000010
        /*0124*/ 	.short	0x0100
        /*0126*/ 	.byte	0x05
	.zero		1


	//   ....[2]....
        /*0128*/ 	.word	0x000005d0
        /*012c*/ 	.word	0x000000ff
        /*0130*/ 	.word	0x00000008
        /*0134*/ 	.short	0x0100
        /*0136*/ 	.byte	0x05
	.zero		1


	//   ....[3]....
        /*0138*/ 	.word	0x000005e0
        /*013c*/ 	.word	0x000000ff
        /*0140*/ 	.word	0x00000018
        /*0144*/ 	.short	0x0100
        /*0146*/ 	.byte	0x05
	.zero		1


	//   ....[4]....
        /*0148*/ 	.word	0x00000710
        /*014c*/ 	.word	0x000000ff
        /*0150*/ 	.word	0x00000020
        /*0154*/ 	.short	0x0100
        /*0156*/ 	.byte	0x07
	.zero		1


	//   ....[5]....
        /*0158*/ 	.word	0x00000720
        /*015c*/ 	.word	0x000000ff
        /*0160*/ 	.word	0x00000040
        /*0164*/ 	.short	0x0100
        /*0166*/ 	.byte	0x07
	.zero		1


	//   ....[6]....
        /*0168*/ 	.word	0x00000730
        /*016c*/ 	.word	0x000000ff
        /*0170*/ 	.word	0x00000028
        /*0174*/ 	.short	0x0100
        /*0176*/ 	.byte	0x07
	.zero		1


	//   ....[7]....
        /*0178*/ 	.word	0x00000740
        /*017c*/ 	.word	0x000000ff
        /*0180*/ 	.word	0x00000048
        /*0184*/ 	.short	0x0100
        /*0186*/ 	.byte	0x07
	.zero		1


	//   ....[8]....
        /*0188*/ 	.word	0x00000750
        /*018c*/ 	.word	0x000000ff
        /*0190*/ 	.word	0x00000030
        /*0194*/ 	.short	0x0100
        /*0196*/ 	.byte	0x07
	.zero		1


	//   ....[9]....
        /*0198*/ 	.word	0x00000760
        /*019c*/ 	.word	0x000000ff
        /*01a0*/ 	.word	0x00000050
        /*01a4*/ 	.short	0x0100
        /*01a6*/ 	.byte	0x07
	.zero		1


	//   ....[10]....
        /*01a8*/ 	.word	0x00000770
        /*01ac*/ 	.word	0x000000ff
        /*01b0*/ 	.word	0x00000038
        /*01b4*/ 	.short	0x0100
        /*01b6*/ 	.byte	0x07
	.zero		1


	//   ....[11]....
        /*01b8*/ 	.word	0x00000780
        /*01bc*/ 	.word	0x000000ff
        /*01c0*/ 	.word	0x00000058
        /*01c4*/ 	.short	0x0100
        /*01c6*/ 	.byte	0x07
	.zero		1


	//   ....[12]....
        /*01c8*/ 	.word	0x00000870
        /*01cc*/ 	.word	0x000000ff
        /*01d0*/ 	.word	0x00000060
        /*01d4*/ 	.short	0x0100
        /*01d6*/ 	.byte	0x05
	.zero		1


	//   ....[13]....
        /*01d8*/ 	.word	0x00000880
        /*01dc*/ 	.word	0x000000ff
        /*01e0*/ 	.word	0x00000068
        /*01e4*/ 	.short	0x0100
        /*01e6*/ 	.byte	0x05
	.zero		1


	//   ....[14]....
        /*01e8*/ 	.word	0x000009c0
        /*01ec*/ 	.word	0x000000ff
        /*01f0*/ 	.word	0x00000070
        /*01f4*/ 	.short	0x0100
        /*01f6*/ 	.byte	0x05
	.zero		1


	//   ....[15]....
        /*01f8*/ 	.word	0x000009d0
        /*01fc*/ 	.word	0x000000ff
        /*0200*/ 	.word	0x00000080
        /*0204*/ 	.short	0x0100
        /*0206*/ 	.byte	0x05
	.zero		1


	//   ....[16]....
        /*0208*/ 	.word	0x000009e0
        /*020c*/ 	.word	0x000000ff
        /*0210*/ 	.word	0x00000078
        /*0214*/ 	.short	0x0100
        /*0216*/ 	.byte	0x05
	.zero		1


	//   ....[17]....
        /*0218*/ 	.word	0x000009f0
        /*021c*/ 	.word	0x000000ff
        /*0220*/ 	.word	0x00000088
        /*0224*/ 	.short	0x0100
        /*0226*/ 	.byte	0x05
	.zero		1


	//   ....[18]....
        /*0228*/ 	.word	0x00000b20
        /*022c*/ 	.word	0x000000ff
        /*0230*/ 	.word	0x00000090
        /*0234*/ 	.short	0x0100
        /*0236*/ 	.byte	0x07
	.zero		1


	//   ....[19]....
        /*0238*/ 	.word	0x00000b30
        /*023c*/ 	.word	0x000000ff
        /*0240*/ 	.word	0x000000b0
        /*0244*/ 	.short	0x0100
        /*0246*/ 	.byte	0x07
	.zero		1


	//   ....[20]....
        /*0248*/ 	.word	0x00000b40
        /*024c*/ 	.word	0x000000ff
        /*0250*/ 	.word	0x00000098
        /*0254*/ 	.short	0x0100
        /*0256*/ 	.byte	0x07
	.zero		1


	//   ....[21]....
        /*0258*/ 	.word	0x00000b50
        /*025c*/ 	.word	0x000000ff
        /*0260*/ 	.word	0x000000b8
        /*0264*/ 	.short	0x0100
        /*0266*/ 	.byte	0x07
	.zero		1


	//   ....[22]....
        /*0268*/ 	.word	0x00000b60
        /*026c*/ 	.word	0x000000ff
        /*0270*/ 	.word	0x000000a0
        /*0274*/ 	.short	0x0100
        /*0276*/ 	.byte	0x07
	.zero		1


	//   ....[23]....
        /*0278*/ 	.word	0x00000b70
        /*027c*/ 	.word	0x000000ff
        /*0280*/ 	.word	0x000000c0
        /*0284*/ 	.short	0x0100
        /*0286*/ 	.byte	0x07
	.zero		1


	//   ....[24]....
        /*0288*/ 	.word	0x00000b80
        /*028c*/ 	.word	0x000000ff
        /*0290*/ 	.word	0x000000a8
        /*0294*/ 	.short	0x0100
        /*0296*/ 	.byte	0x07
	.zero		1


	//   ....[25]....
        /*0298*/ 	.word	0x00000b90
        /*029c*/ 	.word	0x000000ff
        /*02a0*/ 	.word	0x000000c8
        /*02a4*/ 	.short	0x0100
        /*02a6*/ 	.byte	0x07
	.zero		1


	//   ....[26]....
        /*02a8*/ 	.word	0x00000c80
        /*02ac*/ 	.word	0x000000ff
        /*02b0*/ 	.word	0x000000d0
        /*02b4*/ 	.short	0x0100
        /*02b6*/ 	.byte	0x05
	.zero		1


	//   ....[27]....
        /*02b8*/ 	.word	0x00000c90
        /*02bc*/ 	.word	0x000000ff
        /*02c0*/ 	.word	0x000000e0
        /*02c4*/ 	.short	0x0100
        /*02c6*/ 	.byte	0x05
	.zero		1


	//   ....[28]....
        /*02c8*/ 	.word	0x00000ca0
        /*02cc*/ 	.word	0x000000ff
        /*02d0*/ 	.word	0x000000d8
        /*02d4*/ 	.short	0x0100
        /*02d6*/ 	.byte	0x05
	.zero		1


	//   ....[29]....
        /*02d8*/ 	.word	0x00000cb0
        /*02dc*/ 	.word	0x000000ff
        /*02e0*/ 	.word	0x000000e8
        /*02e4*/ 	.short	0x0100
        /*02e6*/ 	.byte	0x05
	.zero		1


	//   ....[30]....
        /*02e8*/ 	.word	0x00001590
        /*02ec*/ 	.word	0x00000003
        /*02f0*/ 	.word	0x000000e0
        /*02f4*/ 	.short	0x010a
        /*02f6*/ 	.byte	0xff
	.zero		1


	//   ....[31]....
        /*02f8*/ 	.word	0x000015c0
        /*02fc*/ 	.word	0x00000003
        /*0300*/ 	.word	0x000000d0
        /*0304*/ 	.short	0x0101
        /*0306*/ 	.byte	0xff
	.zero		1


	//   ....[32]....
        /*0308*/ 	.word	0x00001690
        /*030c*/ 	.word	0x000000ff
        /*0310*/ 	.word	0x00000010
        /*0314*/ 	.short	0x010a
        /*0316*/ 	.byte	0x08
	.zero		1


	//   ....[33]....
        /*0318*/ 	.word	0x00001730
        /*031c*/ 	.word	0x000000ff
        /*0320*/ 	.word	0x00000010
        /*0324*/ 	.short	0x010a
        /*0326*/ 	.byte	0x21
	.zero		1


	//   ....[34]....
        /*0328*/ 	.word	0x00001880
        /*032c*/ 	.word	0x000000ff
        /*0330*/ 	.word	0x00000010
        /*0334*/ 	.short	0x010a
        /*0336*/ 	.byte	0x08
	.zero		1


	//   ....[35]....
        /*0338*/ 	.word	0x00001a50
        /*033c*/ 	.word	0x000000ff
        /*0340*/ 	.word	0x00000068
        /*0344*/ 	.short	0x0101
        /*0346*/ 	.byte	0x04
	.zero		1


	//   ....[36]....
        /*0348*/ 	.word	0x00001a70
        /*034c*/ 	.word	0x000000ff
        /*0350*/ 	.word	0x00000010
        /*0354*/ 	.short	0x010a
        /*0356*/ 	.byte	0x08
	.zero		1


	//   ....[37]....
        /*0358*/ 	.word	0x00001af0
        /*035c*/ 	.word	0x000000ff
        /*0360*/ 	.word	0x00000010
        /*0364*/ 	.short	0x010a
        /*0366*/ 	.byte	0x21
	.zero		1


	//   ....[38]....
        /*0368*/ 	.word	0x00001c40
        /*036c*/ 	.word	0x000000ff
        /*0370*/ 	.word	0x00000010
        /*0374*/ 	.short	0x010a
        /*0376*/ 	.byte	0x08
	.zero		1


	//   ....[39]....
        /*0378*/ 	.word	0x00001e20
        /*037c*/ 	.word	0x00000002
        /*0380*/ 	.word	0x00000070
        /*0384*/ 	.short	0x010a
        /*0386*/ 	.byte	0xff
	.zero		1


	//   ....[40]....
        /*0388*/ 	.word	0x00001ee0
        /*038c*/ 	.word	0x00000002
        /*0390*/ 	.word	0x00000000
        /*0394*/ 	.short	0x0101
        /*0396*/ 	.byte	0xff
	.zero		1


	//   ....[41]....
        /*0398*/ 	.word	0x00002440
        /*039c*/ 	.word	0x000000ff
        /*03a0*/ 	.word	0x00000000
        /*03a4*/ 	.short	0x010a
        /*03a6*/ 	.byte	0x04
	.zero		1


	//   ....[42]....
        /*03a8*/ 	.word	0x000024e0
        /*03ac*/ 	.word	0x00000000
        /*03b0*/ 	.word	0x00000000
        /*03b4*/ 	.short	0x010a
        /*03b6*/ 	.byte	0xff
	.zero		1


	//   ....[43]....
        /*03b8*/ 	.word	0x00002600
        /*03bc*/ 	.word	0x00000000
        /*03c0*/ 	.word	0x000000d0
        /*03c4*/ 	.short	0x010a
        /*03c6*/ 	.byte	0xff
	.zero		1


	//   ....[44]....
        /*03c8*/ 	.word	0x00002660
        /*03cc*/ 	.word	0x00000004
        /*03d0*/ 	.word	0x00000000
        /*03d4*/ 	.short	0x0101
        /*03d6*/ 	.byte	0xff
	.zero		1


	//   ....[45]....
        /*03d8*/ 	.word	0x00002680
        /*03dc*/ 	.word	0x000000ff
        /*03e0*/ 	.word	0x00000080
        /*03e4*/ 	.short	0x010a
        /*03e6*/ 	.byte	0x05
	.zero		1


	//   ....[46]....
        /*03e8*/ 	.word	0x000027a0
        /*03ec*/ 	.word	0x00000000
        /*03f0*/ 	.word	0x00000070
        /*03f4*/ 	.short	0x010a
        /*03f6*/ 	.byte	0xff
	.zero		1


	//   ....[47]....
        /*03f8*/ 	.word	0x000028b0
        /*03fc*/ 	.word	0x00000000
        /*0400*/ 	.word	0x00000000
        /*0404*/ 	.short	0x0101
        /*0406*/ 	.byte	0xff
	.zero		1


	//   ....[48]....
        /*0408*/ 	.word	0x00002940
        /*040c*/ 	.word	0x000000ff
        /*0410*/ 	.word	0x00000080
        /*0414*/ 	.short	0x0106
        /*0416*/ 	.byte	0x05
	.zero		1


	//   ....[49]....
        /*0418*/ 	.word	0x00002960
        /*041c*/ 	.word	0x000000ff
        /*0420*/ 	.word	0x00000080
        /*0424*/ 	.short	0x010a
        /*0426*/ 	.byte	0x05
	.zero		1


	//   ....[50]....
        /*0428*/ 	.word	0x000029f0
        /*042c*/ 	.word	0x000000ff
        /*0430*/ 	.word	0x00000080
        /*0434*/ 	.short	0x0106
        /*0436*/ 	.byte	0x04
	.zero		1


	//   ....[51]....
        /*0438*/ 	.word	0x00002a30
        /*043c*/ 	.word	0x00000000
        /*0440*/ 	.word	0x00000080
        /*0444*/ 	.short	0x010a
        /*0446*/ 	.byte	0xff
	.zero		1


	//   ....[52]....
        /*0448*/ 	.word	0x00002ff0
        /*044c*/ 	.word	0x00000000
        /*0450*/ 	.word	0x00000070
        /*0454*/ 	.short	0x010a
        /*0456*/ 	.byte	0xff
	.zero		1


	//   ....[53]....
        /*0458*/ 	.word	0x00003100
        /*045c*/ 	.word	0x00000003
        /*0460*/ 	.word	0x00000000
        /*0464*/ 	.short	0x0101
        /*0466*/ 	.byte	0xff
	.zero		1


	//   ....[54]....
        /*0468*/ 	.word	0x00003110
        /*046c*/ 	.word	0x000000ff
        /*0470*/ 	.word	0x00000000
        /*0474*/ 	.short	0x010a
        /*0476*/ 	.byte	0x07
	.zero		1


	//   ....[55]....
        /*0478*/ 	.word	0x00003190
        /*047c*/ 	.word	0x000000ff
        /*0480*/ 	.word	0x000000b0
        /*0484*/ 	.short	0x010a
        /*0486*/ 	.byte	0x06
	.zero		1


	//   ....[56]....
        /*0488*/ 	.word	0x00003260
        /*048c*/ 	.word	0x000000ff
        /*0490*/ 	.word	0x00000000
        /*0494*/ 	.short	0x010a
        /*0496*/ 	.byte	0x0b
	.zero		1


	//   ....[57]....
        /*0498*/ 	.word	0x00003390
        /*049c*/ 	.word	0x000000ff
        /*04a0*/ 	.word	0x00000000
        /*04a4*/ 	.short	0x010a
        /*04a6*/ 	.byte	0x22
	.zero		1


	//   ....[58]....
        /*04a8*/ 	.word	0x00003770
        /*04ac*/ 	.word	0x000000ff
        /*04b0*/ 	.word	0x00000000
        /*04b4*/ 	.short	0x010a
        /*04b6*/ 	.byte	0x06
	.zero		1


	//   ....[59]....
        /*04b8*/ 	.word	0x00003800
        /*04bc*/ 	.word	0x000000ff
        /*04c0*/ 	.word	0x00000000
        /*04c4*/ 	.short	0x010a
        /*04c6*/ 	.byte	0x06
	.zero		1


	//   ....[60]....
        /*04c8*/ 	.word	0x00003890
        /*04cc*/ 	.word	0x000000ff
        /*04d0*/ 	.word	0x00000000
        /*04d4*/ 	.short	0x010a
        /*04d6*/ 	.byte	0x06
	.zero		1


	//   ....[61]....
        /*04d8*/ 	.word	0x00003920
        /*04dc*/ 	.word	0x000000ff
        /*04e0*/ 	.word	0x00000000
        /*04e4*/ 	.short	0x010a
        /*04e6*/ 	.byte	0x07
	.zero		1


	//   ....[62]....
        /*04e8*/ 	.word	0x00003da0
        /*04ec*/ 	.word	0x00000000
        /*04f0*/ 	.word	0x00000070
        /*04f4*/ 	.short	0x010a
        /*04f6*/ 	.byte	0xff
	.zero		1


	//   ....[63]....
        /*04f8*/ 	.word	0x00003e60
        /*04fc*/ 	.word	0x00000000
        /*0500*/ 	.word	0x00000000
        /*0504*/ 	.short	0x0101
        /*0506*/ 	.byte	0xff
	.zero		1


	//   ....[64]....
        /*0508*/ 	.word	0x00004180
        /*050c*/ 	.word	0x000000ff
        /*0510*/ 	.word	0x00000068
        /*0514*/ 	.short	0x010a
        /*0516*/ 	.byte	0x07
	.zero		1


	//   ....[65]....
        /*0518*/ 	.word	0x00004370
        /*051c*/ 	.word	0x000000ff
        /*0520*/ 	.word	0x00000040
        /*0524*/ 	.short	0x010a
        /*0526*/ 	.byte	0x07
	.zero		1


	//   ....[66]....
        /*0528*/ 	.word	0x000044e0
        /*052c*/ 	.word	0x000000ff
        /*0530*/ 	.word	0x00000020
        /*0534*/ 	.short	0x010b
        /*0536*/ 	.byte	0x07
	.zero		1


	//   ....[67]....
        /*0538*/ 	.word	0x000044f0
        /*053c*/ 	.word	0x000000ff
        /*0540*/ 	.word	0x00000000
        /*0544*/ 	.short	0x0101
        /*0546*/ 	.byte	0x08
	.zero		1


	//   ....[68]....
        /*0548*/ 	.word	0x00004510
        /*054c*/ 	.word	0x000000ff
        /*0550*/ 	.word	0x00000048
        /*0554*/ 	.short	0x010a
        /*0556*/ 	.byte	0x07
	.zero		1


	//   ....[69]....
        /*0558*/ 	.word	0x00004670
        /*055c*/ 	.word	0x000000ff
        /*0560*/ 	.word	0x00000028
        /*0564*/ 	.short	0x010b
        /*0566*/ 	.byte	0x07
	.zero		1


	//   ....[70]....
        /*0568*/ 	.word	0x00004680
        /*056c*/ 	.word	0x000000ff
        /*0570*/ 	.word	0x00000000
        /*0574*/ 	.short	0x0101
        /*0576*/ 	.byte	0x08
	.zero		1


	//   ....[71]....
        /*0578*/ 	.word	0x00004690
        /*057c*/ 	.word	0x000000ff
        /*0580*/ 	.word	0x00000050
        /*0584*/ 	.short	0x010a
        /*0586*/ 	.byte	0x07
	.zero		1


	//   ....[72]....
        /*0588*/ 	.word	0x00004830
        /*058c*/ 	.word	0x000000ff
        /*0590*/ 	.word	0x00000030
        /*0594*/ 	.short	0x010b
        /*0596*/ 	.byte	0x07
	.zero		1


	//   ....[73]....
        /*0598*/ 	.word	0x000048a0
        /*059c*/ 	.word	0x000000ff
        /*05a0*/ 	.word	0x00000000
        /*05a4*/ 	.short	0x0101
        /*05a6*/ 	.byte	0x08
	.zero		1


	//   ....[74]....
        /*05a8*/ 	.word	0x000048d0
        /*05ac*/ 	.word	0x000000ff
        /*05b0*/ 	.word	0x00000058
        /*05b4*/ 	.short	0x010a
        /*05b6*/ 	.byte	0x07
	.zero		1


	//   ....[75]....
        /*05b8*/ 	.word	0x00004ae0
        /*05bc*/ 	.word	0x000000ff
        /*05c0*/ 	.word	0x00000038
        /*05c4*/ 	.short	0x010b
        /*05c6*/ 	.byte	0x07
	.zero		1


	//   ....[76]....
        /*05c8*/ 	.word	0x00004b00
        /*05cc*/ 	.word	0x000000ff
        /*05d0*/ 	.word	0x00000000
        /*05d4*/ 	.short	0x0101
        /*05d6*/ 	.byte	0x0d
	.zero		1


	//   ....[77]....
        /*05d8*/ 	.word	0x00004b30
        /*05dc*/ 	.word	0x000000ff
        /*05e0*/ 	.word	0x00000040
        /*05e4*/ 	.short	0x010a
        /*05e6*/ 	.byte	0x07
	.zero		1


	//   ....[78]....
        /*05e8*/ 	.word	0x00004b50
        /*05ec*/ 	.word	0x000000ff
        /*05f0*/ 	.word	0x00000048
        /*05f4*/ 	.short	0x010a
        /*05f6*/ 	.byte	0x07
	.zero		1


	//   ....[79]....
        /*05f8*/ 	.word	0x00004b70
        /*05fc*/ 	.word	0x000000ff
        /*0600*/ 	.word	0x00000050
        /*0604*/ 	.short	0x010a
        /*0606*/ 	.byte	0x07
	.zero		1


	//   ....[80]....
        /*0608*/ 	.word	0x00004bb0
        /*060c*/ 	.word	0x00000000
        /*0610*/ 	.word	0x00000058
        /*0614*/ 	.short	0x010a
        /*0616*/ 	.byte	0xff
	.zero		1


	//   ....[81]....
        /*0618*/ 	.word	0x00004f10
        /*061c*/ 	.word	0x00000000
        /*0620*/ 	.word	0x00000070
        /*0624*/ 	.short	0x010a
        /*0626*/ 	.byte	0xff
	.zero		1


	//   ....[82]....
        /*0628*/ 	.word	0x00005020
        /*062c*/ 	.word	0x00000000
        /*0630*/ 	.word	0x00000000
        /*0634*/ 	.short	0x0101
        /*0636*/ 	.byte	0xff
	.zero		1


	//   ....[83]....
        /*0638*/ 	.word	0x00005a80
        /*063c*/ 	.word	0x000000ff
        /*0640*/ 	.word	0x00000020
        /*0644*/ 	.short	0x010a
        /*0646*/ 	.byte	0x30
	.zero		1


	//   ....[84]....
        /*0648*/ 	.word	0x00005af0
        /*064c*/ 	.word	0x0000004f
        /*0650*/ 	.word	0x00000090
        /*0654*/ 	.short	0x010a
        /*0656*/ 	.byte	0xff
	.zero		1


	//   ....[85]....
        /*0658*/ 	.word	0x00005ba0
        /*065c*/ 	.word	0x000000ff
        /*0660*/ 	.word	0x00000020
        /*0664*/ 	.short	0x010a
        /*0666*/ 	.byte	0x30
	.zero		1


	//   ....[86]....
        /*0668*/ 	.word	0x00005c80
        /*066c*/ 	.word	0x0000004f
        /*0670*/ 	.word	0x00000090
        /*0674*/ 	.short	0x010a
        /*0676*/ 	.byte	0xff
	.zero		1


	//   ....[87]....
        /*0678*/ 	.word	0x000063b0
        /*067c*/ 	.word	0x00000000
        /*0680*/ 	.word	0x00000000
        /*0684*/ 	.short	0x0101
        /*0686*/ 	.byte	0xff
	.zero		1


	//   ....[88]....
        /*0688*/ 	.word	0x000063c0
        /*068c*/ 	.word	0x00000003
        /*0690*/ 	.word	0x00000020
        /*0694*/ 	.short	0x010a
        /*0696*/ 	.byte	0xff
	.zero		1


	//   ....[89]....
        /*0698*/ 	.word	0x00006480
        /*069c*/ 	.word	0x00000003
        /*06a0*/ 	.word	0x00000020
        /*06a4*/ 	.short	0x010a
        /*06a6*/ 	.byte	0xff
	.zero		1


	//   ....[90]....
        /*06a8*/ 	.word	0x00006c30
        /*06ac*/ 	.word	0x00000026
        /*06b0*/ 	.word	0x00000000
        /*06b4*/ 	.short	0x0101
        /*06b6*/ 	.byte	0xff
	.zero		1


	//   ....[91]....
        /*06b8*/ 	.word	0x00006c50
        /*06bc*/ 	.word	0x00000053
        /*06c0*/ 	.word	0x00000020
        /*06c4*/ 	.short	0x010a
        /*06c6*/ 	.byte	0xff
	.zero		1


	//   ....[92]....
        /*06c8*/ 	.word	0x00006d00
        /*06cc*/ 	.word	0x00000053
        /*06d0*/ 	.word	0x00000020
        /*06d4*/ 	.short	0x010a
        /*06d6*/ 	.byte	0xff
	.zero		1


	//   ....[93]....
        /*06d8*/ 	.word	0x000074b0
        /*06dc*/ 	.word	0x00000026
        /*06e0*/ 	.word	0x00000000
        /*06e4*/ 	.short	0x0101
        /*06e6*/ 	.byte	0xff
	.zero		1


	//   ....[94]....
        /*06e8*/ 	.word	0x000074d0
        /*06ec*/ 	.word	0x00000058
        /*06f0*/ 	.word	0x00000020
        /*06f4*/ 	.short	0x010a
        /*06f6*/ 	.byte	0xff
	.zero		1


	//   ....[95]....
        /*06f8*/ 	.word	0x00007580
        /*06fc*/ 	.word	0x00000058
        /*0700*/ 	.word	0x00000020
        /*0704*/ 	.short	0x010a
        /*0706*/ 	.byte	0xff
	.zero		1


	//   ....[96]....
        /*0708*/ 	.word	0x000078b0
        /*070c*/ 	.word	0x000000ff
        /*0710*/ 	.word	0x00000000
        /*0714*/ 	.short	0x0101
        /*0716*/ 	.byte	0x05
	.zero		1


	//   ....[97]....
        /*0718*/ 	.word	0x00007d90
        /*071c*/ 	.word	0x00000002
        /*0720*/ 	.word	0x00000000
        /*0724*/ 	.short	0x0101
        /*0726*/ 	.byte	0xff
	.zero		1


	//   ....[98]....
        /*0728*/ 	.word	0x00008000
        /*072c*/ 	.word	0x000000ff
        /*0730*/ 	.word	0x00000000
        /*0734*/ 	.short	0x0101
        /*0736*/ 	.byte	0x04
	.zero		1


	//   ....[99]....
        /*0738*/ 	.word	0x00008020
        /*073c*/ 	.word	0x00000003
        /*0740*/ 	.word	0x000000e0
        /*0744*/ 	.short	0x010a
        /*0746*/ 	.byte	0xff
	.zero		1


	//   ....[100]....
        /*0748*/ 	.word	0x00008080
        /*074c*/ 	.word	0x00000002
        /*0750*/ 	.word	0x00000010
        /*0754*/ 	.short	0x010a
        /*0756*/ 	.byte	0xff
	.zero		1


	//   ....[101]....
        /*0758*/ 	.word	0x000080e0
        /*075c*/ 	.word	0x00000002
        /*0760*/ 	.word	0x00000010
        /*0764*/ 	.short	0x010a
        /*0766*/ 	.byte	0xff
	.zero		1


	//   ....[102]....
        /*0768*/ 	.word	0x00008130
        /*076c*/ 	.word	0x00000002
        /*0770*/ 	.word	0x00000070
        /*0774*/ 	.short	0x010a
        /*0776*/ 	.byte	0xff
	.zero		1


	//   ....[103]....
        /*0778*/ 	.word	0x00008190
        /*077c*/ 	.word	0x00000000
        /*0780*/ 	.word	0x00000000
        /*0784*/ 	.short	0x010a
        /*0786*/ 	.byte	0xff
	.zero		1


	//   ....[104]....
        /*0788*/ 	.word	0x000081e0
        /*078c*/ 	.word	0x00000000
        /*0790*/ 	.word	0x000000d0
        /*0794*/ 	.short	0x010a
        /*0796*/ 	.byte	0xff
	.zero		1


	//   ....[105]....
        /*0798*/ 	.word	0x00008240
        /*079c*/ 	.word	0x00000000
        /*07a0*/ 	.word	0x00000080
        /*07a4*/ 	.short	0x010a
        /*07a6*/ 	.byte	0xff
	.zero		1


	//   ....[106]....
        /*07a8*/ 	.word	0x00008290
        /*07ac*/ 	.word	0x00000000
        /*07b0*/ 	.word	0x00000070
        /*07b4*/ 	.short	0x010a
        /*07b6*/ 	.byte	0xff
	.zero		1


	//   ....[107]....
        /*07b8*/ 	.word	0x000082f0
        /*07bc*/ 	.word	0x00000000
        /*07c0*/ 	.word	0x00000080
        /*07c4*/ 	.short	0x010a
        /*07c6*/ 	.byte	0xff
	.zero		1


	//   ....[108]....
        /*07c8*/ 	.word	0x00008340
        /*07cc*/ 	.word	0x00000000
        /*07d0*/ 	.word	0x00000070
        /*07d4*/ 	.short	0x010a
        /*07d6*/ 	.byte	0xff
	.zero		1


	//   ....[109]....
        /*07d8*/ 	.word	0x000083a0
        /*07dc*/ 	.word	0x00000003
        /*07e0*/ 	.word	0x000000b0
        /*07e4*/ 	.short	0x010a
        /*07e6*/ 	.byte	0xff
	.zero		1


	//   ....[110]....
        /*07e8*/ 	.word	0x00008400
        /*07ec*/ 	.word	0x00000000
        /*07f0*/ 	.word	0x00000000
        /*07f4*/ 	.short	0x010a
        /*07f6*/ 	.byte	0xff
	.zero		1


	//   ....[111]....
        /*07f8*/ 	.word	0x00008460
        /*07fc*/ 	.word	0x00000000
        /*0800*/ 	.word	0x00000000
        /*0804*/ 	.short	0x010a
        /*0806*/ 	.byte	0xff
	.zero		1


	//   ....[112]....
        /*0808*/ 	.word	0x000084c0
        /*080c*/ 	.word	0x00000000
        /*0810*/ 	.word	0x00000000
        /*0814*/ 	.short	0x010a
        /*0816*/ 	.byte	0xff
	.zero		1


	//   ....[113]....
        /*0818*/ 	.word	0x00008520
        /*081c*/ 	.word	0x00000000
        /*0820*/ 	.word	0x00000000
        /*0824*/ 	.short	0x010a
        /*0826*/ 	.byte	0xff
	.zero		1


	//   ....[114]....
        /*0828*/ 	.word	0x00008580
        /*082c*/ 	.word	0x00000000
        /*0830*/ 	.word	0x00000000
        /*0834*/ 	.short	0x010a
        /*0836*/ 	.byte	0xff
	.zero		1


	//   ....[115]....
        /*0838*/ 	.word	0x000085d0
        /*083c*/ 	.word	0x00000000
        /*0840*/ 	.word	0x00000070
        /*0844*/ 	.short	0x010a
        /*0846*/ 	.byte	0xff
	.zero		1


	//   ....[116]....
        /*0848*/ 	.word	0x00008630
        /*084c*/ 	.word	0x00000000
        /*0850*/ 	.word	0x00000068
        /*0854*/ 	.short	0x010a
        /*0856*/ 	.byte	0xff
	.zero		1


	//   ....[117]....
        /*0858*/ 	.word	0x00008690
        /*085c*/ 	.word	0x00000003
        /*0860*/ 	.word	0x00000040
        /*0864*/ 	.short	0x010a
        /*0866*/ 	.byte	0xff
	.zero		1


	//   ....[118]....
        /*0868*/ 	.word	0x000086f0
        /*086c*/ 	.word	0x00000003
        /*0870*/ 	.word	0x00000048
        /*0874*/ 	.short	0x010a
        /*0876*/ 	.byte	0xff
	.zero		1


	//   ....[119]....
        /*0878*/ 	.word	0x00008750
        /*087c*/ 	.word	0x00000003
        /*0880*/ 	.word	0x00000050
        /*0884*/ 	.short	0x010a
        /*0886*/ 	.byte	0xff
	.zero		1


	//   ....[120]....
        /*0888*/ 	.word	0x000087b0
        /*088c*/ 	.word	0x00000003
        /*0890*/ 	.word	0x00000058
        /*0894*/ 	.short	0x010a
        /*0896*/ 	.byte	0xff
	.zero		1


	//   ....[121]....
        /*0898*/ 	.word	0x00008810
        /*089c*/ 	.word	0x00000000
        /*08a0*/ 	.word	0x00000040
        /*08a4*/ 	.short	0x010a
        /*08a6*/ 	.byte	0xff
	.zero		1


	//   ....[122]....
        /*08a8*/ 	.word	0x00008870
        /*08ac*/ 	.word	0x00000000
        /*08b0*/ 	.word	0x00000048
        /*08b4*/ 	.short	0x010a
        /*08b6*/ 	.byte	0xff
	.zero		1


	//   ....[123]....
        /*08b8*/ 	.word	0x000088d0
        /*08bc*/ 	.word	0x00000000
        /*08c0*/ 	.word	0x00000050
        /*08c4*/ 	.short	0x010a
        /*08c6*/ 	.byte	0xff
	.zero		1


	//   ....[124]....
        /*08c8*/ 	.word	0x00008920
        /*08cc*/ 	.word	0x00000000
        /*08d0*/ 	.word	0x00000070
        /*08d4*/ 	.short	0x010a
        /*08d6*/ 	.byte	0xff
	.zero		1


	//   ....[125]....
        /*08d8*/ 	.word	0x00008980
        /*08dc*/ 	.word	0x00000002
        /*08e0*/ 	.word	0x00000020
        /*08e4*/ 	.short	0x010a
        /*08e6*/ 	.byte	0xff
	.zero		1


	//   ....[126]....
        /*08e8*/ 	.word	0x000089d0
        /*08ec*/ 	.word	0x0000004f
        /*08f0*/ 	.word	0x00000090
        /*08f4*/ 	.short	0x010a
        /*08f6*/ 	.byte	0xff
	.zero		1


	//   ....[127]....
        /*08f8*/ 	.word	0x00008a20
        /*08fc*/ 	.word	0x00000003
        /*0900*/ 	.word	0x00000020
        /*0904*/ 	.short	0x010a
        /*0906*/ 	.byte	0xff
	.zero		1


	//   ....[128]....
        /*0908*/ 	.word	0x00008a70
        /*090c*/ 	.word	0x00000053
        /*0910*/ 	.word	0x00000020
        /*0914*/ 	.short	0x010a
        /*0916*/ 	.byte	0xff
	.zero		1


	//   ....[129]....
        /*0918*/ 	.word	0x00008ac0
        /*091c*/ 	.word	0x00000058
        /*0920*/ 	.word	0x00000020
        /*0924*/ 	.short	0x010a
        /*0926*/ 	.byte	0xff
	.zero		1


	//----- nvinfo : EIATTR_NUM_MBARRIERS
	.align		4
.L_47:
        /*0928*/ 	.byte	0x03, 0x38
        /*092a*/ 	.short	0x001e


	//----- nvinfo : EIATTR_EXIT_INSTR_OFFSETS
	.align		4
        /*092c*/ 	.byte	0x04, 0x1c
        /*092e*/ 	.short	(.L_49 - .L_48)


	//   ....[0]....
.L_48:
        /*0930*/ 	.word	0x00002510


	//   ....[1]....
        /*0934*/ 	.word	0x00002a00


	//   ....[2]....
        /*0938*/ 	.word	0x00002a60


	//   ....[3]....
        /*093c*/ 	.word	0x00003b80


	//   ....[4]....
        /*0940*/ 	.word	0x00004be0


	//   ....[5]....
        /*0944*/ 	.word	0x00004c20


	//   ....[6]....
        /*0948*/ 	.word	0x00007ef0


	//   ....[7]....
        /*094c*/ 	.word	0x00007f70


	//   ....[8]....
        /*0950*/ 	.word	0x00007fa0


	//   ....[9]....
        /*0954*/ 	.word	0x00008010


	//----- nvinfo : EIATTR_MAX_THREADS
	.align		4
.L_49:
        /*0958*/ 	.byte	0x04, 0x05
        /*095a*/ 	.short	(.L_51 - .L_50)
.L_50:
        /*095c*/ 	.word	0x00000100
        /*0960*/ 	.word	0x00000001
        /*0964*/ 	.word	0x00000001


	//----- nvinfo : EIATTR_CRS_STACK_SIZE
	.align		4
.L_51:
        /*0968*/ 	.byte	0x04, 0x1e
        /*096a*/ 	.short	(.L_53 - .L_52)
.L_52:
        /*096c*/ 	.word	0x00000000


	//----- nvinfo : EIATTR_CBANK_PARAM_SIZE
	.align		4
.L_53:
        /*0970*/ 	.byte	0x03, 0x19
        /*0972*/ 	.short	0x0800


	//----- nvinfo : EIATTR_PARAM_CBANK
	.align		4
        /*0974*/ 	.byte	0x04, 0x0a
        /*0976*/ 	.short	(.L_55 - .L_54)
	.align		4
.L_54:
        /*0978*/ 	.word	index@(.nv.constant0._ZN7cutlass13device_kernelINS_4gemm6kernel13GemmUniversalIN4cute5tupleIJiiiiEEENS1_10collective13CollectiveMmaINS1_35MainloopSm100TmaUmmaWarpSpecializedILi2ELi2ELi4ENS5_IJNS4_1CILi1EEESB_SB_EEEEENS5_IJNSA_ILi64EEENSA_ILi128EEESF_EEENS_6half_tENS5_IJlSB_lEEESH_SI_NS4_8TiledMMAINS4_8MMA_AtomIJNS4_20SM100_MMA_F16BF16_SSISH_SH_fLi64ELi128ELNS4_4UMMA5MajorE0ELSN_0ELNSM_7ScaleInE0ELSO_0EEEEEENS4_6LayoutISC_NS5_IJNSA_ILi0EEESS_SS_EEEEENS5_IJNS4_10UnderscoreESV_SV_EEEEENS4_13SM90_TMA_LOADENS4_14ComposedLayoutINS4_7SwizzleILi3ELi4ELi3EEENS4_18smem_ptr_flag_bitsILi16EEENSR_INS5_IJNSA_ILi8EEESE_EEENS5_IJSE_SB_EEEEEEEvNS4_8identityESY_S18_vS19_EENS_8epilogue10collective18CollectiveEpilogueINS1B_23Sm100TmaWarpSpecializedILi4ELi2ELi16ELb1ELb0EEEJSG_NS5_IJNSR_ISE_SB_EENSR_INSA_ILi32EEESB_EEEEESH_SI_SH_SI_NS1B_6fusion15FusionCallbacksIS1F_NS1K_17LinearCombinationISH_fSH_fLNS_15FloatRoundStyleE2EEESG_S1J_JEEENS4_5SM1004TMEM4LOAD26SM100_TMEM_LOAD_16dp256b4xESY_NSZ_INS10_ILi2ELi4ELi3EEES13_NSR_INS5_IJS14_S1H_EEENS5_IJS1H_SB_EEEEEEENS4_17SM75_U32x4_LDSM_NENS4_14SM90_TMA_STOREES1Y_NS4_17SM90_U32x4_STSM_NENS4_39AutoVectorizingCopyWithAssumedAlignmentILi128EEEEEEvvEEEEvNT_6ParamsE)
        /*097c*/ 	.short	0x0380
        /*097e*/ 	.short	0x0800


	//----- nvinfo : EIATTR_SW_WAR
	.align		4
.L_55:
        /*0980*/ 	.byte	0x04, 0x36
        /*0982*/ 	.short	(.L_57 - .L_56)
.L_56:
        /*0984*/ 	.word	0x00000008
.L_57:


//--------------------- .nv.callgraph             --------------------------
	.section	.nv.callgraph,"",@"SHT_CUDA_CALLGRAPH"
	.align	4
	.sectionentsize	8
	.align		4
        /*0000*/ 	.word	0x00000000
	.align		4
        /*0004*/ 	.word	0xffffffff
	.align		4
        /*0008*/ 	.word	index@(_ZN7cutlass13device_kernelINS_4gemm6kernel13GemmUniversalIN4cute5tupleIJiiiiEEENS1_10collective13CollectiveMmaINS1_35MainloopSm100TmaUmmaWarpSpecializedILi2ELi2ELi4ENS5_IJNS4_1CILi1EEESB_SB_EEEEENS5_IJNSA_ILi64EEENSA_ILi128EEESF_EEENS_6half_tENS5_IJlSB_lEEESH_SI_NS4_8TiledMMAINS4_8MMA_AtomIJNS4_20SM100_MMA_F16BF16_SSISH_SH_fLi64ELi128ELNS4_4UMMA5MajorE0ELSN_0ELNSM_7ScaleInE0ELSO_0EEEEEENS4_6LayoutISC_NS5_IJNSA_ILi0EEESS_SS_EEEEENS5_IJNS4_10UnderscoreESV_SV_EEEEENS4_13SM90_TMA_LOADENS4_14ComposedLayoutINS4_7SwizzleILi3ELi4ELi3EEENS4_18smem_ptr_flag_bitsILi16EEENSR_INS5_IJNSA_ILi8EEESE_EEENS5_IJSE_SB_EEEEEEEvNS4_8identityESY_S18_vS19_EENS_8epilogue10collective18CollectiveEpilogueINS1B_23Sm100TmaWarpSpecializedILi4ELi2ELi16ELb1ELb0EEEJSG_NS5_IJNSR_ISE_SB_EENSR_INSA_ILi32EEESB_EEEEESH_SI_SH_SI_NS1B_6fusion15FusionCallbacksIS1F_NS1K_17LinearCombinationISH_fSH_fLNS_15FloatRoundStyleE2EEESG_S1J_JEEENS4_5SM1004TMEM4LOAD26SM100_TMEM_LOAD_16dp256b4xESY_NSZ_INS10_ILi2ELi4ELi3EEES13_NSR_INS5_IJS14_S1H_EEENS5_IJS1H_SB_EEEEEEENS4_17SM75_U32x4_LDSM_NENS4_14SM90_TMA_STOREES1Y_NS4_17SM90_U32x4_STSM_NENS4_39AutoVectorizingCopyWithAssumedAlignmentILi128EEEEEEvvEEEEvNT_6ParamsE)
	.align		4
        /*000c*/ 	.word	index@(__assertfail)
	.align		4
        /*0010*/ 	.word	0x00000000
	.align		4
        /*0014*/ 	.word	0xfffffffe
	.align		4
        /*0018*/ 	.word	0x00000000
	.align		4
        /*001c*/ 	.word	0xfffffffd
	.align		4
        /*0020*/ 	.word	0x00000000
	.align		4
        /*0024*/ 	.word	0xfffffffc


//--------------------- .nv.constant4             --------------------------
	.section	.nv.constant4,"a",@progbits
	.align	8
	.align		8
.nv.constant4:
        /*0000*/ 	.dword	__assertfail
	.align		8
        /*0008*/ 	.dword	__unnamed_1
	.align		8
        /*0010*/ 	.dword	__unnamed_2
	.align		8
        /*0018*/ 	.dword	_ZN40_INTERNAL_9a8d67d8_4_k_cu_d9c5a1ee_307064cuda3std3__45__cpo5beginE
	.align		8
        /*0020*/ 	.dword	_ZN40_INTERNAL_9a8d67d8_4_k_cu_d9c5a1ee_307064cuda3std3__45__cpo3endE
	.align		8
        /*0028*/ 	.dword	_ZN40_INTERNAL_9a8d67d8_4_k_cu_d9c5a1ee_307064cuda3std3__45__cpo6cbeginE
	.align		8
        /*0030*/ 	.dword	_ZN40_INTERNAL_9a8d67d8_4_k_cu_d9c5a1ee_307064cuda3std3__45__cpo4cendE
	.align		8
        /*0038*/ 	.dword	_ZN40_INTERNAL_9a8d67d8_4_k_cu_d9c5a1ee_307064cuda3std3__442_GLOBAL__N__9a8d67d8_4_k_cu_d9c5a1ee_307066ignoreE
	.align		8
        /*0040*/ 	.dword	_ZN40_INTERNAL_9a8d67d8_4_k_cu_d9c5a1ee_307064cuda3std3__419piecewise_constructE
	.align		8
        /*0048*/ 	.dword	_ZN40_INTERNAL_9a8d67d8_4_k_cu_d9c5a1ee_307064cuda3std3__48in_placeE
	.align		8
        /*0050*/ 	.dword	_ZN40_INTERNAL_9a8d67d8_4_k_cu_d9c5a1ee_307064cuda3std6ranges3__45__cpo4swapE
	.align		8
        /*0058*/ 	.dword	_ZN40_INTERNAL_9a8d67d8_4_k_cu_d9c5a1ee_307064cuda3std6ranges3__45__cpo9iter_moveE
	.align		8
        /*0060*/ 	.dword	_ZN40_INTERNAL_9a8d67d8_4_k_cu_d9c5a1ee_307064cute7productE
	.align		8
        /*0068*/ 	.dword	_ZN40_INTERNAL_9a8d67d8_4_k_cu_d9c5a1ee_307064cute1_E
	.align		8
        /*0070*/ 	.dword	$str$25
	.align		8
        /*0078*/ 	.dword	$str$26
	.align		8
        /*0080*/ 	.dword	$str$27
	.align		8
        /*0088*/ 	.dword	$str$28


//--------------------- .text._ZN7cutlass13device_kernelINS_4gemm6kernel13GemmUniversalIN4cute5tupleIJiiiiEEENS1_10collective13CollectiveMmaINS1_35MainloopSm100TmaUmmaWarpSpecializedILi2ELi2ELi4ENS5_IJNS4_1CILi1EEESB_SB_EEEEENS5_IJNSA_ILi64EEENSA_ILi128EEESF_EEENS_6half_tENS5_IJlSB_lEEESH_SI_NS4_8TiledMMAINS4_8MMA_AtomIJNS4_20SM100_MMA_F16BF16_SSISH_SH_fLi64ELi128ELNS4_4UMMA5MajorE0ELSN_0ELNSM_7ScaleInE0ELSO_0EEEEEENS4_6LayoutISC_NS5_IJNSA_ILi0EEESS_SS_EEEEENS5_IJNS4_10UnderscoreESV_SV_EEEEENS4_13SM90_TMA_LOADENS4_14ComposedLayoutINS4_7SwizzleILi3ELi4ELi3EEENS4_18smem_ptr_flag_bitsILi16EEENSR_INS5_IJNSA_ILi8EEESE_EEENS5_IJSE_SB_EEEEEEEvNS4_8identityESY_S18_vS19_EENS_8epilogue10collective18CollectiveEpilogueINS1B_23Sm100TmaWarpSpecializedILi4ELi2ELi16ELb1ELb0EEEJSG_NS5_IJNSR_ISE_SB_EENSR_INSA_ILi32EEESB_EEEEESH_SI_SH_SI_NS1B_6fusion15FusionCallbacksIS1F_NS1K_17LinearCombinationISH_fSH_fLNS_15FloatRoundStyleE2EEESG_S1J_JEEENS4_5SM1004TMEM4LOAD26SM100_TMEM_LOAD_16dp256b4xESY_NSZ_INS10_ILi2ELi4ELi3EEES13_NSR_INS5_IJS14_S1H_EEENS5_IJS1H_SB_EEEEEEENS4_17SM75_U32x4_LDSM_NENS4_14SM90_TMA_STOREES1Y_NS4_17SM90_U32x4_STSM_NENS4_39AutoVectorizingCopyWithAssumedAlignmentILi128EEEEEEvvEEEEvNT_6ParamsE --------------------------
	.section	.text._ZN7cutlass13device_kernelINS_4gemm6kernel13GemmUniversalIN4cute5tupleIJiiiiEEENS1_10collective13CollectiveMmaINS1_35MainloopSm100TmaUmmaWarpSpecializedILi2ELi2ELi4ENS5_IJNS4_1CILi1EEESB_SB_EEEEENS5_IJNSA_ILi64EEENSA_ILi128EEESF_EEENS_6half_tENS5_IJlSB_lEEESH_SI_NS4_8TiledMMAINS4_8MMA_AtomIJNS4_20SM100_MMA_F16BF16_SSISH_SH_fLi64ELi128ELNS4_4UMMA5MajorE0ELSN_0ELNSM_7ScaleInE0ELSO_0EEEEEENS4_6LayoutISC_NS5_IJNSA_ILi0EEESS_SS_EEEEENS5_IJNS4_10UnderscoreESV_SV_EEEEENS4_13SM90_TMA_LOADENS4_14ComposedLayoutINS4_7SwizzleILi3ELi4ELi3EEENS4_18smem_ptr_flag_bitsILi16EEENSR_INS5_IJNSA_ILi8EEESE_EEENS5_IJSE_SB_EEEEEEEvNS4_8identityESY_S18_vS19_EENS_8epilogue10collective18CollectiveEpilogueINS1B_23Sm100TmaWarpSpecializedILi4ELi2ELi16ELb1ELb0EEEJSG_NS5_IJNSR_ISE_SB_EENSR_INSA_ILi32EEESB_EEEEESH_SI_SH_SI_NS1B_6fusion15FusionCallbacksIS1F_NS1K_17LinearCombinationISH_fSH_fLNS_15FloatRoundStyleE2EEESG_S1J_JEEENS4_5SM1004TMEM4LOAD26SM100_TMEM_LOAD_16dp256b4xESY_NSZ_INS10_ILi2ELi4ELi3EEES13_NSR_INS5_IJS14_S1H_EEENS5_IJS1H_SB_EEEEEEENS4_17SM75_U32x4_LDSM_NENS4_14SM90_TMA_STOREES1Y_NS4_17SM90_U32x4_STSM_NENS4_39AutoVectorizingCopyWithAssumedAlignmentILi128EEEEEEvvEEEEvNT_6ParamsE,"ax",@progbits
	.align	128
.text._ZN7cutlass13device_kernelINS_4gemm6kernel13GemmUniversalIN4cute5tupleIJiiiiEEENS1_10collective13CollectiveMmaINS1_35MainloopSm100TmaUmmaWarpSpecializedILi2ELi2ELi4ENS5_IJNS4_1CILi1EEESB_SB_EEEEENS5_IJNSA_ILi64EEENSA_ILi128EEESF_EEENS_6half_tENS5_IJlSB_lEEESH_SI_NS4_8TiledMMAINS4_8MMA_AtomIJNS4_20SM100_MMA_F16BF16_SSISH_SH_fLi64ELi128ELNS4_4UMMA5MajorE0ELSN_0ELNSM_7ScaleInE0ELSO_0EEEEEENS4_6LayoutISC_NS5_IJNSA_ILi0EEESS_SS_EEEEENS5_IJNS4_10UnderscoreESV_SV_EEEEENS4_13SM90_TMA_LOADENS4_14ComposedLayoutINS4_7SwizzleILi3ELi4ELi3EEENS4_18smem_ptr_flag_bitsILi16EEENSR_INS5_IJNSA_ILi8EEESE_EEENS5_IJSE_SB_EEEEEEEvNS4_8identityESY_S18_vS19_EENS_8epilogue10collective18CollectiveEpilogueINS1B_23Sm100TmaWarpSpecializedILi4ELi2ELi16ELb1ELb0EEEJSG_NS5_IJNSR_ISE_SB_EENSR_INSA_ILi32EEESB_EEEEESH_SI_SH_SI_NS1B_6fusion15FusionCallbacksIS1F_NS1K_17LinearCombinationISH_fSH_fLNS_15FloatRoundStyleE2EEESG_S1J_JEEENS4_5SM1004TMEM4LOAD26SM100_TMEM_LOAD_16dp256b4xESY_NSZ_INS10_ILi2ELi4ELi3EEES13_NSR_INS5_IJS14_S1H_EEENS5_IJS1H_SB_EEEEEEENS4_17SM75_U32x4_LDSM_NENS4_14SM90_TMA_STOREES1Y_NS4_17SM90_U32x4_STSM_NENS4_39AutoVectorizingCopyWithAssumedAlignmentILi128EEEEEEvvEEEEvNT_6ParamsE:
        .type           _ZN7cutlass13device_kernelINS_4gemm6kernel13GemmUniversalIN4cute5tupleIJiiiiEEENS1_10collective13CollectiveMmaINS1_35MainloopSm100TmaUmmaWarpSpecializedILi2ELi2ELi4ENS5_IJNS4_1CILi1EEESB_SB_EEEEENS5_IJNSA_ILi64EEENSA_ILi128EEESF_EEENS_6half_tENS5_IJlSB_lEEESH_SI_NS4_8TiledMMAINS4_8MMA_AtomIJNS4_20SM100_MMA_F16BF16_SSISH_SH_fLi64ELi128ELNS4_4UMMA5MajorE0ELSN_0ELNSM_7ScaleInE0ELSO_0EEEEEENS4_6LayoutISC_NS5_IJNSA_ILi0EEESS_SS_EEEEENS5_IJNS4_10UnderscoreESV_SV_EEEEENS4_13SM90_TMA_LOADENS4_14ComposedLayoutINS4_7SwizzleILi3ELi4ELi3EEENS4_18smem_ptr_flag_bitsILi16EEENSR_INS5_IJNSA_ILi8EEESE_EEENS5_IJSE_SB_EEEEEEEvNS4_8identityESY_S18_vS19_EENS_8epilogue10collective18CollectiveEpilogueINS1B_23Sm100TmaWarpSpecializedILi4ELi2ELi16ELb1ELb0EEEJSG_NS5_IJNSR_ISE_SB_EENSR_INSA_ILi32EEESB_EEEEESH_SI_SH_SI_NS1B_6fusion15FusionCallbacksIS1F_NS1K_17LinearCombinationISH_fSH_fLNS_15FloatRoundStyleE2EEESG_S1J_JEEENS4_5SM1004TMEM4LOAD26SM100_TMEM_LOAD_16dp256b4xESY_NSZ_INS10_ILi2ELi4ELi3EEES13_NSR_INS5_IJS14_S1H_EEENS5_IJS1H_SB_EEEEEEENS4_17SM75_U32x4_LDSM_NENS4_14SM90_TMA_STOREES1Y_NS4_17SM90_U32x4_STSM_NENS4_39AutoVectorizingCopyWithAssumedAlignmentILi128EEEEEEvvEEEEvNT_6ParamsE,@function
        .size           _ZN7cutlass13device_kernelINS_4gemm6kernel13GemmUniversalIN4cute5tupleIJiiiiEEENS1_10collective13CollectiveMmaINS1_35MainloopSm100TmaUmmaWarpSpecializedILi2ELi2ELi4ENS5_IJNS4_1CILi1EEESB_SB_EEEEENS5_IJNSA_ILi64EEENSA_ILi128EEESF_EEENS_6half_tENS5_IJlSB_lEEESH_SI_NS4_8TiledMMAINS4_8MMA_AtomIJNS4_20SM100_MMA_F16BF16_SSISH_SH_fLi64ELi128ELNS4_4UMMA5MajorE0ELSN_0ELNSM_7ScaleInE0ELSO_0EEEEEENS4_6LayoutISC_NS5_IJNSA_ILi0EEESS_SS_EEEEENS5_IJNS4_10UnderscoreESV_SV_EEEEENS4_13SM90_TMA_LOADENS4_14ComposedLayoutINS4_7SwizzleILi3ELi4ELi3EEENS4_18smem_ptr_flag_bitsILi16EEENSR_INS5_IJNSA_ILi8EEESE_EEENS5_IJSE_SB_EEEEEEEvNS4_8identityESY_S18_vS19_EENS_8epilogue10collective18CollectiveEpilogueINS1B_23Sm100TmaWarpSpecializedILi4ELi2ELi16ELb1ELb0EEEJSG_NS5_IJNSR_ISE_SB_EENSR_INSA_ILi32EEESB_EEEEESH_SI_SH_SI_NS1B_6fusion15FusionCallbacksIS1F_NS1K_17LinearCombinationISH_fSH_fLNS_15FloatRoundStyleE2EEESG_S1J_JEEENS4_5SM1004TMEM4LOAD26SM100_TMEM_LOAD_16dp256b4xESY_NSZ_INS10_ILi2ELi4ELi3EEES13_NSR_INS5_IJS14_S1H_EEENS5_IJS1H_SB_EEEEEEENS4_17SM75_U32x4_LDSM_NENS4_14SM90_TMA_STOREES1Y_NS4_17SM90_U32x4_STSM_NENS4_39AutoVectorizingCopyWithAssumedAlignmentILi128EEEEEEvvEEEEvNT_6ParamsE,(.L_x_170 - _ZN7cutlass13device_kernelINS_4gemm6kernel13GemmUniversalIN4cute5tupleIJiiiiEEENS1_10collective13CollectiveMmaINS1_35MainloopSm100TmaUmmaWarpSpecializedILi2ELi2ELi4ENS5_IJNS4_1CILi1EEESB_SB_EEEEENS5_IJNSA_ILi64EEENSA_ILi128EEESF_EEENS_6half_tENS5_IJlSB_lEEESH_SI_NS4_8TiledMMAINS4_8MMA_AtomIJNS4_20SM100_MMA_F16BF16_SSISH_SH_fLi64ELi128ELNS4_4UMMA5MajorE0ELSN_0ELNSM_7ScaleInE0ELSO_0EEEEEENS4_6LayoutISC_NS5_IJNSA_ILi0EEESS_SS_EEEEENS5_IJNS4_10UnderscoreESV_SV_EEEEENS4_13SM90_TMA_LOADENS4_14ComposedLayoutINS4_7SwizzleILi3ELi4ELi3EEENS4_18smem_ptr_flag_bitsILi16EEENSR_INS5_IJNSA_ILi8EEESE_EEENS5_IJSE_SB_EEEEEEEvNS4_8identityESY_S18_vS19_EENS_8epilogue10collective18CollectiveEpilogueINS1B_23Sm100TmaWarpSpecializedILi4ELi2ELi16ELb1ELb0EEEJSG_NS5_IJNSR_ISE_SB_EENSR_INSA_ILi32EEESB_EEEEESH_SI_SH_SI_NS1B_6fusion15FusionCallbacksIS1F_NS1K_17LinearCombinationISH_fSH_fLNS_15FloatRoundStyleE2EEESG_S1J_JEEENS4_5SM1004TMEM4LOAD26SM100_TMEM_LOAD_16dp256b4xESY_NSZ_INS10_ILi2ELi4ELi3EEES13_NSR_INS5_IJS14_S1H_EEENS5_IJS1H_SB_EEEEEEENS4_17SM75_U32x4_LDSM_NENS4_14SM90_TMA_STOREES1Y_NS4_17SM90_U32x4_STSM_NENS4_39AutoVectorizingCopyWithAssumedAlignmentILi128EEEEEEvvEEEEvNT_6ParamsE)
        .other          _ZN7cutlass13device_kernelINS_4gemm6kernel13GemmUniversalIN4cute5tupleIJiiiiEEENS1_10collective13CollectiveMmaINS1_35MainloopSm100TmaUmmaWarpSpecializedILi2ELi2ELi4ENS5_IJNS4_1CILi1EEESB_SB_EEEEENS5_IJNSA_ILi64EEENSA_ILi128EEESF_EEENS_6half_tENS5_IJlSB_lEEESH_SI_NS4_8TiledMMAINS4_8MMA_AtomIJNS4_20SM100_MMA_F16BF16_SSISH_SH_fLi64ELi128ELNS4_4UMMA5MajorE0ELSN_0ELNSM_7ScaleInE0ELSO_0EEEEEENS4_6LayoutISC_NS5_IJNSA_ILi0EEESS_SS_EEEEENS5_IJNS4_10UnderscoreESV_SV_EEEEENS4_13SM90_TMA_LOADENS4_14ComposedLayoutINS4_7SwizzleILi3ELi4ELi3EEENS4_18smem_ptr_flag_bitsILi16EEENSR_INS5_IJNSA_ILi8EEESE_EEENS5_IJSE_SB_EEEEEEEvNS4_8identityESY_S18_vS19_EENS_8epilogue10collective18CollectiveEpilogueINS1B_23Sm100TmaWarpSpecializedILi4ELi2ELi16ELb1ELb0EEEJSG_NS5_IJNSR_ISE_SB_EENSR_INSA_ILi32EEESB_EEEEESH_SI_SH_SI_NS1B_6fusion15FusionCallbacksIS1F_NS1K_17LinearCombinationISH_fSH_fLNS_15FloatRoundStyleE2EEESG_S1J_JEEENS4_5SM1004TMEM4LOAD26SM100_TMEM_LOAD_16dp256b4xESY_NSZ_INS10_ILi2ELi4ELi3EEES13_NSR_INS5_IJS14_S1H_EEENS5_IJS1H_SB_EEEEEEENS4_17SM75_U32x4_LDSM_NENS4_14SM90_TMA_STOREES1Y_NS4_17SM90_U32x4_STSM_NENS4_39AutoVectorizingCopyWithAssumedAlignmentILi128EEEEEEvvEEEEvNT_6ParamsE,@"STO_CUDA_ENTRY STV_DEFAULT"
_ZN7cutlass13device_kernelINS_4gemm6kernel13GemmUniversalIN4cute5tupleIJiiiiEEENS1_10collective13CollectiveMmaINS1_35MainloopSm100TmaUmmaWarpSpecializedILi2ELi2ELi4ENS5_IJNS4_1CILi1EEESB_SB_EEEEENS5_IJNSA_ILi64EEENSA_ILi128EEESF_EEENS_6half_tENS5_IJlSB_lEEESH_SI_NS4_8TiledMMAINS4_8MMA_AtomIJNS4_20SM100_MMA_F16BF16_SSISH_SH_fLi64ELi128ELNS4_4UMMA5MajorE0ELSN_0ELNSM_7ScaleInE0ELSO_0EEEEEENS4_6LayoutISC_NS5_IJNSA_ILi0EEESS_SS_EEEEENS5_IJNS4_10UnderscoreESV_SV_EEEEENS4_13SM90_TMA_LOADENS4_14ComposedLayoutINS4_7SwizzleILi3ELi4ELi3EEENS4_18smem_ptr_flag_bitsILi16EEENSR_INS5_IJNSA_ILi8EEESE_EEENS5_IJSE_SB_EEEEEEEvNS4_8identityESY_S18_vS19_EENS_8epilogue10collective18CollectiveEpilogueINS1B_23Sm100TmaWarpSpecializedILi4ELi2ELi16ELb1ELb0EEEJSG_NS5_IJNSR_ISE_SB_EENSR_INSA_ILi32EEESB_EEEEESH_SI_SH_SI_NS1B_6fusion15FusionCallbacksIS1F_NS1K_17LinearCombinationISH_fSH_fLNS_15FloatRoundStyleE2EEESG_S1J_JEEENS4_5SM1004TMEM4LOAD26SM100_TMEM_LOAD_16dp256b4xESY_NSZ_INS10_ILi2ELi4ELi3EEES13_NSR_INS5_IJS14_S1H_EEENS5_IJS1H_SB_EEEEEEENS4_17SM75_U32x4_LDSM_NENS4_14SM90_TMA_STOREES1Y_NS4_17SM90_U32x4_STSM_NENS4_39AutoVectorizingCopyWithAssumedAlignmentILi128EEEEEEvvEEEEvNT_6ParamsE:
[----:B------:R-:W1:Y:S01]  /*0000*/  LDC R1, c[0x0][0x37c] ;  /* 0x0000df00ff017b82 */ /* 0x000e620000000800 */
[----:B------:R-:W2:Y:S01]  /*0010*/  S2R R72, SR_TID.X ;  /* 0x0000000000487919 */ /* 0x000ea20000002100 */
[----:B------:R-:W3:Y:S01]  /*0020*/  LDCU.64 UR4, c[0x0][0x890] ;  /* 0x00011200ff0477ac */ /* 0x000ee20008000a00 */
[----:B------:R-:W-:Y:S02]  /*0030*/  PRMT R59, RZ, 0x7610, R59 ;  /* 0x00007610ff3b7816 */ /* 0x000fe4000000003b */
[----:B------:R-:W-:Y:S01]  /*0040*/  ELECT P5, URZ, PT ;  /* 0x0000000000ff782f */ /* 0x000fe200038a0000 */
[----:B------:R-:W4:Y:S01]  /*0050*/  LDCU.64 UR46, c[0x0][0x358] ;  /* 0x00006b00ff2e77ac */ /* 0x000f220008000a00 */
[----:B---3--:R-:W-:-:S04]  /*0060*/  UISETP.NE.U32.AND UP0, UPT, UR4, URZ, UPT ;  /* 0x000000ff0400728c */ /* 0x008fc8000bf05070 */
[----:B------:R-:W-:Y:S01]  /*0070*/  UISETP.NE.AND.EX UP0, UPT, UR5, URZ, UPT, UP0 ;  /* 0x000000ff0500728c */ /* 0x000fe2000bf05300 */
[----:B--2---:R-:W-:-:S05]  /*0080*/  SHF.R.U32.HI R65, RZ, 0x5, R72 ;  /* 0x00000005ff417819 */ /* 0x004fca0000011648 */
[----:B------:R-:W2:Y:S02]  /*0090*/  SHFL.IDX PT, R0, R65, RZ, 0x1f ;  /* 0x00001fff41007589 */ /* 0x000ea400000e0000 */
[----:B--2---:R-:W-:Y:S01]  /*00a0*/  R2UR UR8, R0 ;  /* 0x00000000000872ca */ /* 0x004fe200000e0000 */
[----:B-1--4-:R-:W-:-:S14]  /*00b0*/  BRA.U UP0, `(.L_x_0) ;  /* 0x00000001002c7547 */ /* 0x012fdc000b800000 */
[----:B------:R-:W1:Y:S02]  /*00c0*/  LDCU.64 UR6, c[0x0][0x888] ;  /* 0x00011100ff0677ac */ /* 0x000e640008000a00 */
[----:B-1----:R-:W-:-:S04]  /*00d0*/  UISETP.NE.U32.AND UP0, UPT, UR6, URZ, UPT ;  /* 0x000000ff0600728c */ /* 0x002fc8000bf05070 */
[----:B------:R-:W-:-:S09]  /*00e0*/  UISETP.NE.AND.EX UP0, UPT, UR7, URZ, UPT, UP0 ;  /* 0x000000ff0700728c */ /* 0x000fd2000bf05300 */
[----:B------:R-:W-:Y:S05]  /*00f0*/  BRA.U !UP0, `(.L_x_1) ;  /* 0x0000000108107547 */ /* 0x000fea000b800000 */
[----:B------:R-:W1:Y:S02]  /*0100*/  LDC.64 R2, c[0x0][0x888] ;  /* 0x00022200ff027b82 */ /* 0x000e640000000a00 */
[----:B-1----:R1:W5:Y:S01]  /*0110*/  LDG.E R35, desc[UR46][R2.64] ;  /* 0x0000002e02237981 */ /* 0x002362000c1e1900 */
[----:B------:R-:W-:Y:S01]  /*0120*/  HFMA2 R59, -RZ, RZ, 0, 5.9604644775390625e-08 ;  /* 0x00000001ff3b7431 */ /* 0x000fe200000001ff */
[----:B------:R-:W-:Y:S05]  /*0130*/  BRA `(.L_x_0) ;  /* 0x00000000000c7947 */ /* 0x000fea0003800000 */
.L_x_1:
[----:B------:R-:W1:Y:S01]  /*0140*/  LDCU UR6, c[0x0][0x880] ;  /* 0x00011000ff0677ac */ /* 0x000e620008000800 */
[----:B------:R-:W-:Y:S01]  /*0150*/  HFMA2 R59, -RZ, RZ, 0, 5.9604644775390625e-08 ;  /* 0x00000001ff3b7431 */ /* 0x000fe200000001ff */
[----:B-1----:R-:W-:-:S07]  /*0160*/  MOV R35, UR6 ;  /* 0x0000000600237c02 */ /* 0x002fce0008000f00 */
.L_x_0:
[----:B------:R-:W2:Y:S02]  /*0170*/  LDCU.64 UR6, c[0x0][0x8b0] ;  /* 0x00011600ff0677ac */ /* 0x000ea40008000a00 */
[----:B--2---:R-:W-:-:S04]  /*0180*/  UISETP.NE.U32.AND UP0, UPT, UR6, URZ, UPT ;  /* 0x000000ff0600728c */ /* 0x004fc8000bf05070 */
[----:B------:R-:W-:-:S09]  /*0190*/  UISETP.NE.AND.EX UP0, UPT, UR7, URZ, UPT, UP0 ;  /* 0x000000ff0700728c */ /* 0x000fd2000bf05300 */
[----:B------:R-:W-:Y:S05]  /*01a0*/  BRA.U UP0, `(.L_x_2) ;  /* 0x0000000100247547 */ /* 0x000fea000b800000 */
[----:B------:R-:W2:Y:S02]  /*01b0*/  LDCU.64 UR6, c[0x0][0x8a8] ;  /* 0x00011500ff0677ac */ /* 0x000ea40008000a00 */
[----:B--2---:R-:W-:-:S04]  /*01c0*/  UISETP.NE.U32.AND UP0, UPT, UR6, URZ, UPT ;  /* 0x000000ff0600728c */ /* 0x004fc8000bf05070 */
[----:B------:R-:W-:-:S09]  /*01d0*/  UISETP.NE.AND.EX UP0, UPT, UR7, URZ, UPT, UP0 ;  /* 0x000000ff0700728c */ /* 0x000fd2000bf05300 */
[----:B------:R-:W-:Y:S05]  /*01e0*/  BRA.U !UP0, `(.L_x_3) ;  /* 0x00000001080c7547 */ /* 0x000fea000b800000 */
[----:B-1----:R-:W1:Y:S02]  /*01f0*/  LDC.64 R2, c[0x0][0x8a8] ;  /* 0x00022a00ff027b82 */ /* 0x002e640000000a00 */
[----:B-1----:R2:W5:Y:S01]  /*0200*/  LDG.E R33, desc[UR46][R2.64] ;  /* 0x0000002e02217981 */ /* 0x002562000c1e1900 */
[----:B------:R-:W-:Y:S05]  /*0210*/  BRA `(.L_x_2) ;  /* 0x0000000000087947 */ /* 0x000fea0003800000 */
.L_x_3:
[----:B------:R-:W2:Y:S02]  /*0220*/  LDCU UR6, c[0x0][0x8a0] ;  /* 0x00011400ff0677ac */ /* 0x000ea40008000800 */
[----:B--2---:R-:W-:Y:S02]  /*0230*/  MOV R33, UR6 ;  /* 0x0000000600217c02 */ /* 0x004fe40008000f00 */
.L_x_2:
[----:B------:R-:W-:Y:S01]  /*0240*/  IMAD.U32 R0, RZ, RZ, UR8 ;  /* 0x00000008ff007e24 */ /* 0x000fe2000f8e00ff */
[----:B------:R-:W-:Y:S04]  /*0250*/  BSSY.RECONVERGENT B0, `(.L_x_4) ;  /* 0x000000c000007945 */ /* 0x000fe80003800200 */
[C---:B------:R-:W-:Y:S02]  /*0260*/  ISETP.NE.OR P1, PT, R0.reuse, 0x1, !P5 ;  /* 0x000000010000780c */ /* 0x040fe40006f25670 */
[----:B------:R-:W-:-:S11]  /*0270*/  ISETP.NE.OR P0, PT, R0, 0x3, !P5 ;  /* 0x000000030000780c */ /* 0x000fd60006f05670 */
[----:B------:R-:W-:Y:S05]  /*0280*/  @P1 BRA `(.L_x_5) ;  /* 0x0000000000201947 */ /* 0x000fea0003800000 */
[----:B------:R-:W3:Y:S02]  /*0290*/  LDCU.64 UR6, c[0x0][0x348] ;  /* 0x00006900ff0677ac */ /* 0x000ee40008000a00 */
[----:B---3--:R-:W-:Y:S02]  /*02a0*/  UIADD3 UR10, UP1, UPT, UR6, 0x80, URZ ;  /* 0x00000080060a7890 */ /* 0x008fe4000ff3e0ff */
[----:B------:R-:W-:Y:S02]  /*02b0*/  UIADD3 UR6, UP0, UPT, UR6, 0x180, URZ ;  /* 0x0000018006067890 */ /* 0x000fe4000ff1e0ff */
[----:B------:R-:W-:Y:S02]  /*02c0*/  UIADD3.X UR11, UPT, UPT, URZ, UR7, URZ, UP1, !UPT ;  /* 0x00000007ff0b7290 */ /* 0x000fe40008ffe4ff */
[----:B------:R-:W-:-:S07]  /*02d0*/  UIADD3.X UR7, UPT, UPT, URZ, UR7, URZ, UP0, !UPT ;  /* 0x00000007ff077290 */ /* 0x000fce00087fe4ff */
[----:B------:R3:W-:Y:S02]  /*02e0*/  UTMACCTL.PF [UR10] ;  /* 0x000000000a0079b9 */ /* 0x0007e40008040000 */
[----:B------:R3:W-:Y:S02]  /*02f0*/  UTMACCTL.PF [UR6] ;  /* 0x00000000060079b9 */ /* 0x0007e40008040000 */
[----:B---3--:R-:W-:Y:S01]  /*0300*/  NOP ;  /* 0x0000000000007918 */ /* 0x008fe20000000000 */
.L_x_5:
[----:B------:R-:W-:Y:S05]  /*0310*/  BSYNC.RECONVERGENT B0 ;  /* 0x0000000000007941 */ /* 0x000fea0003800200 */
.L_x_4:
[----:B------:R-:W-:Y:S04]  /*0320*/  BSSY.RECONVERGENT B0, `(.L_x_6) ;  /* 0x000000a000007945 */ /* 0x000fe80003800200 */
        /* <DEDUP_REMOVED lines=9> */
.L_x_7:
[----:B------:R-:W-:Y:S05]  /*03c0*/  BSYNC.RECONVERGENT B0 ;  /* 0x0000000000007941 */ /* 0x000fea0003800200 */
.L_x_6:
[----:B------:R-:W3:Y:S01]  /*03d0*/  LDCU.64 UR6, c[0x0][0x888] ;  /* 0x00011100ff0677ac */ /* 0x000ee20008000a00 */
[----:B------:R-:W-:Y:S02]  /*03e0*/  UISETP.EQ.U32.AND UP1, UPT, UR4, URZ, UPT ;  /* 0x000000ff0400728c */ /* 0x000fe4000bf22070 */
[----:B------:R-:W-:Y:S02]  /*03f0*/  UPLOP3.LUT UP2, UPT, UPT, UPT, UPT, 0x80, 0x8 ;  /* 0x000000000008789c */ /* 0x000fe40003f4f070 */
[----:B---3--:R-:W-:-:S04]  /*0400*/  UISETP.NE.U32.AND UP0, UPT, UR6, URZ, UPT ;  /* 0x000000ff0600728c */ /* 0x008fc8000bf05070 */
[----:B------:R-:W-:-:S04]  /*0410*/  UISETP.NE.AND.EX UP0, UPT, UR7, URZ, UPT, UP0 ;  /* 0x000000ff0700728c */ /* 0x000fc8000bf05300 */
[----:B------:R-:W-:-:S04]  /*0420*/  UISETP.EQ.OR.EX UP3, UPT, UR5, URZ, !UP0, UP1 ;  /* 0x000000ff0500728c */ /* 0x000fc8000c762710 */
[----:B------:R-:W-:-:S05]  /*0430*/  UP2UR UR50, UPR, URZ, 0x8 ;  /* 0x00000008ff327883 */ /* 0x000fca0008000000 */
[----:B------:R-:W-:Y:S07]  /*0440*/  BRA.U !UP3, `(.L_x_8) ;  /* 0x000000010b207547 */ /* 0x000fee000b800000 */
[----:B------:R-:W-:Y:S01]  /*0450*/  UISETP.NE.U32.AND UP2, UPT, UR4, URZ, UPT ;  /* 0x000000ff0400728c */ /* 0x000fe2000bf45070 */
[----:B-----5:R-:W-:Y:S01]  /*0460*/  FSETP.NEU.AND P0, PT, R35, RZ, PT ;  /* 0x000000ff2300720b */ /* 0x020fe20003f0d000 */
[----:B------:R-:W-:Y:S02]  /*0470*/  USEL UR4, URZ, 0xffffffff, UP0 ;  /* 0xffffffffff047887 */ /* 0x000fe40008000000 */
[----:B------:R-:W-:-:S10]  /*0480*/  UISETP.NE.AND.EX UP2, UPT, UR5, URZ, UPT, UP2 ;  /* 0x000000ff0500728c */ /* 0x000fd4000bf45320 */
[----:B------:R-:W-:Y:S01]  /*0490*/  VOTEU.ANY UP1, P0 ;  /* 0x0000000000ff7886 */ /* 0x000fe20000020100 */
[----:B------:R-:W-:-:S04]  /*04a0*/  @!UP2 USEL UR4, URZ, 0xffffffff, UP1 ;  /* 0xffffffffff04a887 */ /* 0x000fc80008800000 */
[----:B------:R-:W-:-:S04]  /*04b0*/  ULOP3.LUT UR4, UR4, 0x1, URZ, 0xc0, !UPT ;  /* 0x0000000104047892 */ /* 0x000fc8000f8ec0ff */
[----:B------:R-:W-:-:S11]  /*04c0*/  UISETP.NE.U32.AND UP2, UPT, UR4, 0x1, UPT ;  /* 0x000000010400788c */ /* 0x000fd6000bf45070 */
.L_x_8:
[----:B-12---:R-:W1:Y:S01]  /*04d0*/  SHFL.IDX PT, R2, R65, RZ, 0x1f ;  /* 0x00001fff41027589 */ /* 0x006e6200000e0000 */
[----:B------:R-:W-:-:S04]  /*04e0*/  UISETP.NE.AND UP1, UPT, UR8, 0x2, UPT ;  /* 0x000000020800788c */ /* 0x000fc8000bf25270 */
[----:B------:R-:W-:Y:S01]  /*04f0*/  USEL UR6, URZ, 0x1, UP1 ;  /* 0x00000001ff067887 */ /* 0x000fe20008800000 */
[----:B-1----:R-:W-:-:S13]  /*0500*/  ISETP.NE.AND P0, PT, R2, RZ, PT ;  /* 0x000000ff0200720c */ /* 0x002fda0003f05270 */
[----:B------:R-:W-:Y:S05]  /*0510*/  @P0 BRA `(.L_x_9) ;  /* 0x0000000000380947 */ /* 0x000fea0003800000 */
[----:B------:R-:W1:Y:S01]  /*0520*/  S2UR UR5, SR_CgaCtaId ;  /* 0x00000000000579c3 */ /* 0x000e620000008800 */
[----:B------:R-:W-:Y:S01]  /*0530*/  UMOV UR7, 0x400 ;  /* 0x0000040000077882 */ /* 0x000fe20000000000 */
[----:B------:R-:W-:Y:S01]  /*0540*/  UMOV UR4, 0x1 ;  /* 0x0000000100047882 */ /* 0x000fe20000000000 */
[----:B------:R-:W-:Y:S01]  /*0550*/  ELECT P0, URZ, PT ;  /* 0x0000000000ff782f */ /* 0x000fe20003800000 */
[----:B------:R-:W-:-:S04]  /*0560*/  UIADD3 UR10, UPT, UPT, -UR4, 0x100000, URZ ;  /* 0x00100000040a7890 */ /* 0x000fc8000fffe1ff */
[----:B------:R-:W-:Y:S02]  /*0570*/  USHF.L.U32 UR11, UR10, 0xb, URZ ;  /* 0x0000000b0a0b7899 */ /* 0x000fe400080006ff */
[----:B------:R-:W-:Y:S02]  /*0580*/  USHF.L.U32 UR10, UR10, 0x1, URZ ;  /* 0x000000010a0a7899 */ /* 0x000fe400080006ff */
[----:B-1----:R-:W-:Y:S01]  /*0590*/  ULEA UR5, UR5, UR7, 0x18 ;  /* 0x0000000705057291 */ /* 0x002fe2000f8ec0ff */
[----:B------:R-:W1:Y:S11]  /*05a0*/  FENCE.VIEW.ASYNC.S ;  /* 0x00000000000073c6 */ /* 0x000e760000000000 */
[----:B-1----:R1:W2:Y:S01]  /*05b0*/  SYNCS.EXCH.64 URZ, [UR5], UR10 ;  /* 0x0000000a05ff75b2 */ /* 0x0022a20008000100 */
[----:B------:R1:W3:Y:S01]  /*05c0*/  SYNCS.EXCH.64 URZ, [UR5+0x10], UR10 ;  /* 0x0000100a05ff75b2 */ /* 0x0002e20008000100 */
[----:B------:R1:W4:Y:S01]  /*05d0*/  SYNCS.EXCH.64 URZ, [UR5+0x8], UR10 ;  /* 0x0000080a05ff75b2 */ /* 0x0003220008000100 */
[----:B------:R1:W1:Y:S01]  /*05e0*/  SYNCS.EXCH.64 URZ, [UR5+0x18], UR10 ;  /* 0x0000180a05ff75b2 */ /* 0x0002620008000100 */
[----:B------:R-:W-:Y:S01]  /*05f0*/  NOP ;  /* 0x0000000000007918 */ /* 0x000fe20000000000 */
.L_x_9:
[----:B------:R-:W2:Y:S01]  /*0600*/  SHFL.IDX PT, R2, R65, RZ, 0x1f ;  /* 0x00001fff41027589 */ /* 0x000ea200000e0000 */
[----:B------:R-:W-:Y:S01]  /*0610*/  NOP ;  /* 0x0000000000007918 */ /* 0x000fe20000000000 */
[----:B--2---:R-:W-:-:S13]  /*0620*/  ISETP.NE.AND P0, PT, R2, 0x1, PT ;  /* 0x000000010200780c */ /* 0x004fda0003f05270 */
[----:B------:R-:W-:Y:S05]  /*0630*/  @P0 BRA `(.L_x_10) ;  /* 0x0000000000580947 */ /* 0x000fea0003800000 */
[----:B------:R-:W2:Y:S01]  /*0640*/  S2UR UR7, SR_CgaCtaId ;  /* 0x00000000000779c3 */ /* 0x000ea20000008800 */
[----:B------:R-:W-:Y:S01]  /*0650*/  UMOV UR9, 0x400 ;  /* 0x0000040000097882 */ /* 0x000fe20000000000 */
[----:B-1----:R-:W-:Y:S01]  /*0660*/  UMOV UR5, 0x20 ;  /* 0x0000002000057882 */ /* 0x002fe20000000000 */
[----:B------:R-:W-:Y:S01]  /*0670*/  UMOV UR4, 0x80 ;  /* 0x0000008000047882 */ /* 0x000fe20000000000 */
[----:B------:R-:W-:-:S04]  /*0680*/  UIADD3 UR10, UPT, UPT, -UR5, 0x100000, URZ ;  /* 0x00100000050a7890 */ /* 0x000fc8000fffe1ff */
[----:B------:R-:W-:Y:S02]  /*0690*/  USHF.L.U32 UR11, UR10, 0xb, URZ ;  /* 0x0000000b0a0b7899 */ /* 0x000fe400080006ff */
[----:B------:R-:W-:Y:S02]  /*06a0*/  USHF.L.U32 UR10, UR10, 0x1, URZ ;  /* 0x000000010a0a7899 */ /* 0x000fe400080006ff */
[----:B------:R-:W-:-:S04]  /*06b0*/  UIADD3 UR4, UPT, UPT, -UR4, 0x100000, URZ ;  /* 0x0010000004047890 */ /* 0x000fc8000fffe1ff */
[----:B------:R-:W-:Y:S02]  /*06c0*/  USHF.L.U32 UR5, UR4, 0xb, URZ ;  /* 0x0000000b04057899 */ /* 0x000fe400080006ff */
[----:B------:R-:W-:Y:S01]  /*06d0*/  USHF.L.U32 UR4, UR4, 0x1, URZ ;  /* 0x0000000104047899 */ /* 0x000fe200080006ff */
[----:B------:R-:W-:Y:S01]  /*06e0*/  ELECT P0, URZ, PT ;  /* 0x0000000000ff782f */ /* 0x000fe20003800000 */
[----:B--2---:R-:W-:Y:S01]  /*06f0*/  ULEA UR7, UR7, UR9, 0x18 ;  /* 0x0000000907077291 */ /* 0x004fe2000f8ec0ff */
[----:B------:R-:W1:Y:S11]  /*0700*/  FENCE.VIEW.ASYNC.S ;  /* 0x00000000000073c6 */ /* 0x000e760000000000 */
[----:B-1----:R2:W1:Y:S01]  /*0710*/  SYNCS.EXCH.64 URZ, [UR7+0x20], UR10 ;  /* 0x0000200a07ff75b2 */ /* 0x0024620008000100 */
[----:B------:R2:W1:Y:S01]  /*0720*/  SYNCS.EXCH.64 URZ, [UR7+0x40], UR4 ;  /* 0x0000400407ff75b2 */ /* 0x0004620008000100 */
[----:B------:R2:W1:Y:S01]  /*0730*/  SYNCS.EXCH.64 URZ, [UR7+0x28], UR10 ;  /* 0x0000280a07ff75b2 */ /* 0x0004620008000100 */
[----:B------:R2:W1:Y:S01]  /*0740*/  SYNCS.EXCH.64 URZ, [UR7+0x48], UR4 ;  /* 0x0000480407ff75b2 */ /* 0x0004620008000100 */
[----:B------:R2:W1:Y:S01]  /*0750*/  SYNCS.EXCH.64 URZ, [UR7+0x30], UR10 ;  /* 0x0000300a07ff75b2 */ /* 0x0004620008000100 */
[----:B------:R2:W1:Y:S01]  /*0760*/  SYNCS.EXCH.64 URZ, [UR7+0x50], UR4 ;  /* 0x0000500407ff75b2 */ /* 0x0004620008000100 */
[----:B------:R2:W1:Y:S01]  /*0770*/  SYNCS.EXCH.64 URZ, [UR7+0x38], UR10 ;  /* 0x0000380a07ff75b2 */ /* 0x0004620008000100 */
[----:B------:R2:W1:Y:S02]  /*0780*/  SYNCS.EXCH.64 URZ, [UR7+0x58], UR4 ;  /* 0x0000580407ff75b2 */ /* 0x0004640008000100 */
[----:B--2---:R-:W-:Y:S01]  /*0790*/  NOP ;  /* 0x0000000000007918 */ /* 0x004fe20000000000 */
.L_x_10:
[----:B------:R-:W2:Y:S01]  /*07a0*/  SHFL.IDX PT, R2, R65, RZ, 0x1f ;  /* 0x00001fff41027589 */ /* 0x000ea200000e0000 */
[----:B------:R-:W-:Y:S01]  /*07b0*/  NOP ;  /* 0x0000000000007918 */ /* 0x000fe20000000000 */
[----:B--2---:R-:W-:-:S13]  /*07c0*/  ISETP.NE.AND P0, PT, R2, 0x3, PT ;  /* 0x000000030200780c */ /* 0x004fda0003f05270 */
[----:B------:R-:W-:Y:S05]  /*07d0*/  @P0 BRA `(.L_x_11) ;  /* 0x0000000000300947 */ /* 0x000fea0003800000 */
[----:B-1----:R-:W1:Y:S01]  /*07e0*/  S2UR UR5, SR_CgaCtaId ;  /* 0x00000000000579c3 */ /* 0x002e620000008800 */
        /* <DEDUP_REMOVED lines=8> */
[----:B-1----:R2:W1:Y:S01]  /*0870*/  SYNCS.EXCH.64 URZ, [UR5+0x60], UR10 ;  /* 0x0000600a05ff75b2 */ /* 0x0024620008000100 */
[----:B------:R2:W1:Y:S02]  /*0880*/  SYNCS.EXCH.64 URZ, [UR5+0x68], UR10 ;  /* 0x0000680a05ff75b2 */ /* 0x0004640008000100 */
[----:B--2---:R-:W-:Y:S01]  /*0890*/  NOP ;  /* 0x0000000000007918 */ /* 0x004fe20000000000 */
.L_x_11:
[----:B------:R-:W2:Y:S01]  /*08a0*/  SHFL.IDX PT, R2, R65, RZ, 0x1f ;  /* 0x00001fff41027589 */ /* 0x000ea200000e0000 */
[----:B------:R-:W-:Y:S01]  /*08b0*/  NOP ;  /* 0x0000000000007918 */ /* 0x000fe20000000000 */
[----:B--2---:R-:W-:-:S13]  /*08c0*/  ISETP.NE.AND P0, PT, R2, 0x4, PT ;  /* 0x000000040200780c */ /* 0x004fda0003f05270 */
[----:B------:R-:W-:Y:S05]  /*08d0*/  @P0 BRA `(.L_x_12) ;  /* 0x00000000004c0947 */ /* 0x000fea0003800000 */
[----:B-1----:R-:W1:Y:S01]  /*08e0*/  S2UR UR5, SR_CgaCtaId ;  /* 0x00000000000579c3 */ /* 0x002e620000008800 */
[----:B------:R-:W-:Y:S01]  /*08f0*/  UMOV UR9, 0x100 ;  /* 0x0000010000097882 */ /* 0x000fe20000000000 */
[----:B------:R-:W-:Y:S01]  /*0900*/  UMOV UR7, 0x400 ;  /* 0x0000040000077882 */ /* 0x000fe20000000000 */
[----:B------:R-:W-:Y:S01]  /*0910*/  USEL UR9, UR9, 0xe0, UP2 ;  /* 0x000000e009097887 */ /* 0x000fe20009000000 */
[----:B------:R-:W-:Y:S01]  /*0920*/  UMOV UR4, 0x1 ;  /* 0x0000000100047882 */ /* 0x000fe20000000000 */
[----:B------:R-:W-:Y:S01]  /*0930*/  ELECT P0, URZ, PT ;  /* 0x0000000000ff782f */ /* 0x000fe20003800000 */
[----:B------:R-:W-:-:S04]  /*0940*/  UIADD3 UR10, UPT, UPT, -UR4, 0x100000, URZ ;  /* 0x00100000040a7890 */ /* 0x000fc8000fffe1ff */
[----:B------:R-:W-:Y:S02]  /*0950*/  USHF.L.U32 UR11, UR10, 0xb, URZ ;  /* 0x0000000b0a0b7899 */ /* 0x000fe400080006ff */
[----:B------:R-:W-:Y:S02]  /*0960*/  USHF.L.U32 UR10, UR10, 0x1, URZ ;  /* 0x000000010a0a7899 */ /* 0x000fe400080006ff */
[----:B------:R-:W-:-:S04]  /*0970*/  UIADD3 UR12, UPT, UPT, -UR9, 0x100000, URZ ;  /* 0x00100000090c7890 */ /* 0x000fc8000fffe1ff */
[----:B------:R-:W-:Y:S02]  /*0980*/  USHF.L.U32 UR13, UR12, 0xb, URZ ;  /* 0x0000000b0c0d7899 */ /* 0x000fe400080006ff */
[----:B------:R-:W-:Y:S02]  /*0990*/  USHF.L.U32 UR12, UR12, 0x1, URZ ;  /* 0x000000010c0c7899 */ /* 0x000fe400080006ff */
[----:B-1----:R-:W-:Y:S01]  /*09a0*/  ULEA UR5, UR5, UR7, 0x18 ;  /* 0x0000000705057291 */ /* 0x002fe2000f8ec0ff */
[----:B------:R-:W1:Y:S11]  /*09b0*/  FENCE.VIEW.ASYNC.S ;  /* 0x00000000000073c6 */ /* 0x000e760000000000 */
[----:B-1----:R2:W1:Y:S01]  /*09c0*/  SYNCS.EXCH.64 URZ, [UR5+0x70], UR10 ;  /* 0x0000700a05ff75b2 */ /* 0x0024620008000100 */
[----:B------:R2:W1:Y:S01]  /*09d0*/  SYNCS.EXCH.64 URZ, [UR5+0x80], UR12 ;  /* 0x0000800c05ff75b2 */ /* 0x0004620008000100 */
[----:B------:R2:W1:Y:S01]  /*09e0*/  SYNCS.EXCH.64 URZ, [UR5+0x78], UR10 ;  /* 0x0000780a05ff75b2 */ /* 0x0004620008000100 */
[----:B------:R2:W1:Y:S02]  /*09f0*/  SYNCS.EXCH.64 URZ, [UR5+0x88], UR12 ;  /* 0x0000880c05ff75b2 */ /* 0x0004640008000100 */
[----:B--2---:R-:W-:Y:S01]  /*0a00*/  NOP ;  /* 0x0000000000007918 */ /* 0x004fe20000000000 */
.L_x_12:
        /* <DEDUP_REMOVED lines=26> */
.L_x_13:
        /* <DEDUP_REMOVED lines=18> */
.L_x_14:
[----:B-1----:R-:W1:Y:S01]  /*0cd0*/  S2UR UR5, SR_CTAID.X ;  /* 0x00000000000579c3 */ /* 0x002e620000002500 */
[----:B------:R-:W-:-:S05]  /*0ce0*/  CS2R.32 R60, SR_CgaSize ;  /* 0x00000000003c7805 */ /* 0x000fca0000008a00 */
[----:B------:R-:W-:-:S05]  /*0cf0*/  IMAD R60, R60, -0xa0, RZ ;  /* 0xffffff603c3c7824 */ /* 0x000fca00078e02ff */
[----:B------:R-:W-:-:S14]  /*0d00*/  R2UR UR9, R60 ;  /* 0x000000003c0972ca */ /* 0x000fdc00000e0000 */
[----:B------:R-:W2:Y:S01]  /*0d10*/  LDCU UR9, c[0x0][UR9+0x2b0] ;  /* 0x00005600090977ac */ /* 0x000ea20008000800 */
[----:B------:R-:W-:Y:S01]  /*0d20*/  NOP ;  /* 0x0000000000007918 */ /* 0x000fe20000000000 */
[----:B------:R-:W-:-:S05]  /*0d30*/  CS2R.32 R60, SR_CgaSize ;  /* 0x00000000003c7805 */ /* 0x000fca0000008a00 */
[----:B------:R-:W-:-:S05]  /*0d40*/  IMAD R60, R60, -0xa0, RZ ;  /* 0xffffff603c3c7824 */ /* 0x000fca00078e02ff */
[----:B------:R-:W-:-:S14]  /*0d50*/  R2UR UR7, R60 ;  /* 0x000000003c0772ca */ /* 0x000fdc00000e0000 */
[----:B------:R-:W3:Y:S01]  /*0d60*/  LDCU UR7, c[0x0][UR7+0x2b4] ;  /* 0x00005680070777ac */ /* 0x000ee20008000800 */
[----:B------:R-:W4:Y:S08]  /*0d70*/  S2UR UR4, SR_CTAID.Y ;  /* 0x00000000000479c3 */ /* 0x000f300000002600 */
[----:B------:R-:W3:Y:S01]  /*0d80*/  LDC R9, c[0x0][0xb24] ;  /* 0x0002c900ff097b82 */ /* 0x000ee20000000800 */
[----:B-1----:R-:W-:-:S02]  /*0d90*/  I2FP.F32.U32 R4, UR5 ;  /* 0x0000000500047c45 */ /* 0x002fc40008201000 */
[----:B------:R-:W-:-:S05]  /*0da0*/  CS2R.32 R5, SR_CgaSize ;  /* 0x0000000000057805 */ /* 0x000fca0000008a00 */
[----:B------:R-:W-:-:S06]  /*0db0*/  IMAD R5, R5, -0xa0, RZ ;  /* 0xffffff6005057824 */ /* 0x000fcc00078e02ff */
[----:B------:R-:W1:Y:S01]  /*0dc0*/  LDC R5, c[0x0][R5+0x2a0] ;  /* 0x0000a80005057b82 */ /* 0x000e620000000800 */
[----:B------:R-:W-:Y:S01]  /*0dd0*/  MOV R21, UR5 ;  /* 0x0000000500157c02 */ /* 0x000fe20008000f00 */
[----:B--2---:R-:W-:Y:S01]  /*0de0*/  FMUL R4, R4, UR9 ;  /* 0x0000000904047c20 */ /* 0x004fe20008400000 */
[----:B----4-:R-:W-:Y:S02]  /*0df0*/  I2FP.F32.U32 R2, UR4 ;  /* 0x0000000400027c45 */ /* 0x010fe40008201000 */
[----:B------:R-:W-:-:S05]  /*0e00*/  CS2R.32 R3, SR_CgaSize ;  /* 0x0000000000037805 */ /* 0x000fca0000008a00 */
[----:B------:R-:W-:-:S06]  /*0e10*/  IMAD R3, R3, -0xa0, RZ ;  /* 0xffffff6003037824 */ /* 0x000fcc00078e02ff */
[----:B------:R-:W2:Y:S01]  /*0e20*/  LDC R3, c[0x0][R3+0x2a4] ;  /* 0x0000a90003037b82 */ /* 0x000ea20000000800 */
[----:B------:R-:W4:Y:S01]  /*0e30*/  F2I.U32.TRUNC.NTZ R60, R4 ;  /* 0x00000004003c7305 */ /* 0x000f22000020f000 */
[----:B------:R-:W-:Y:S01]  /*0e40*/  MOV R20, UR4 ;  /* 0x0000000400147c02 */ /* 0x000fe20008000f00 */
[----:B---3--:R-:W-:-:S05]  /*0e50*/  FMUL R2, R2, UR7 ;  /* 0x0000000702027c20 */ /* 0x008fca0008400000 */
[----:B------:R-:W-:Y:S01]  /*0e60*/  BAR.SYNC.DEFER_BLOCKING 0x0 ;  /* 0x0000000000007b1d */ /* 0x000fe20000010000 */
[----:B------:R-:W-:-:S05]  /*0e70*/  ISETP.GE.AND P0, PT, R9, 0x1, PT ;  /* 0x000000010900780c */ /* 0x000fca0003f06270 */
[----:B------:R-:W3:Y:S02]  /*0e80*/  F2I.U32.TRUNC.NTZ R58, R2 ;  /* 0x00000002003a7305 */ /* 0x000ee4000020f000 */
[----:B------:R-:W2:Y:S01]  /*0e90*/  S2UR UR36, SR_CTAID.Z ;  /* 0x00000000002479c3 */ /* 0x000ea20000002700 */
[----:B----4-:R-:W-:-:S05]  /*0ea0*/  IADD3 R60, PT, PT, -R60, RZ, RZ ;  /* 0x000000ff3c3c7210 */ /* 0x010fca0007ffe1ff */
[----:B-1----:R-:W-:Y:S01]  /*0eb0*/  IMAD R60, R5, R60, UR5 ;  /* 0x00000005053c7e24 */ /* 0x002fe2000f8e023c */
[----:B---3--:R-:W-:-:S05]  /*0ec0*/  IADD3 R58, PT, PT, -R58, RZ, RZ ;  /* 0x000000ff3a3a7210 */ /* 0x008fca0007ffe1ff */
[----:B--2---:R-:W-:Y:S01]  /*0ed0*/  IMAD R58, R3, R58, UR4 ;  /* 0x00000004033a7e24 */ /* 0x004fe2000f8e023a */
[----:B------:R-:W-:Y:S06]  /*0ee0*/  @!P0 BRA `(.L_x_15) ;  /* 0x0000000000b88947 */ /* 0x000fec0003800000 */
[----:B------:R-:W1:Y:S01]  /*0ef0*/  LDC.64 R4, c[0x0][0xb18] ;  /* 0x0002c600ff047b82 */ /* 0x000e620000000a00 */
[----:B------:R-:W-:-:S07]  /*0f00*/  ISETP.NE.AND P0, PT, R9, 0x1, PT ;  /* 0x000000010900780c */ /* 0x000fce0003f05270 */
[----:B------:R-:W2:Y:S08]  /*0f10*/  LDC R10, c[0x0][0xb0c] ;  /* 0x0002c300ff0a7b82 */ /* 0x000eb00000000800 */
[----:B------:R-:W3:Y:S08]  /*0f20*/  LDC R11, c[0x0][0x370] ;  /* 0x0000dc00ff0b7b82 */ /* 0x000ef00000000800 */
[----:B------:R-:W4:Y:S01]  /*0f30*/  LDC R12, c[0x0][0x374] ;  /* 0x0000dd00ff0c7b82 */ /* 0x000f220000000800 */
[----:B-1----:R-:W-:-:S07]  /*0f40*/  ISETP.NE.AND P1, PT, R4, 0x1, PT ;  /* 0x000000010400780c */ /* 0x002fce0003f25270 */
[----:B------:R-:W3:Y:S01]  /*0f50*/  LDC.64 R6, c[0x0][0xb10] ;  /* 0x0002c400ff067b82 */ /* 0x000ee20000000a00 */
[----:B--2---:R-:W-:-:S07]  /*0f60*/  ISETP.NE.AND P2, PT, R10, 0x1, PT ;  /* 0x000000010a00780c */ /* 0x004fce0003f45270 */
[----:B------:R-:W1:Y:S08]  /*0f70*/  LDC R8, c[0x0][0xb20] ;  /* 0x0002c800ff087b82 */ /* 0x000e700000000800 */
[----:B------:R-:W2:Y:S01]  /*0f80*/  LDC.64 R2, c[0x0][0xb28] ;  /* 0x0002ca00ff027b82 */ /* 0x000ea20000000a00 */
[----:B----4-:R-:W-:-:S04]  /*0f90*/  IMAD.HI.U32 R13, R12, R5, RZ ;  /* 0x000000050c0d7227 */ /* 0x010fc800078e00ff */
[----:B------:R-:W-:-:S04]  /*0fa0*/  IMAD.HI.U32 R5, R20, R5, RZ ;  /* 0x0000000514057227 */ /* 0x000fc800078e00ff */
[----:B---3--:R-:W-:-:S04]  /*0fb0*/  IMAD.HI.U32 R14, R11, R6, RZ ;  /* 0x000000060b0e7227 */ /* 0x008fc800078e00ff */
[C---:B------:R-:W-:Y:S01]  /*0fc0*/  IMAD.HI.U32 R16, R21.reuse, R6, RZ ;  /* 0x0000000615107227 */ /* 0x040fe200078e00ff */
[-C--:B------:R-:W-:Y:S02]  /*0fd0*/  @P2 SHF.R.U32.HI R11, RZ, R7.reuse, R14 ;  /* 0x00000007ff0b2219 */ /* 0x080fe4000001160e */
[-C--:B-1----:R-:W-:Y:S02]  /*0fe0*/  @P1 SHF.R.U32.HI R12, RZ, R8.reuse, R13 ;  /* 0x00000008ff0c1219 */ /* 0x082fe4000001160d */
[----:B------:R-:W-:Y:S02]  /*0ff0*/  SHF.R.U32.HI R5, RZ, R8, R5 ;  /* 0x00000008ff057219 */ /* 0x000fe40000011605 */
[----:B------:R-:W-:Y:S02]  /*1000*/  SHF.R.U32.HI R16, RZ, R7, R16 ;  /* 0x00000007ff107219 */ /* 0x000fe40000011610 */
[----:B------:R-:W-:Y:S01]  /*1010*/  SEL R5, R20, R5, !P1 ;  /* 0x0000000514057207 */ /* 0x000fe20004800000 */
[----:B--2---:R-:W-:Y:S01]  /*1020*/  IMAD.HI.U32 R14, R12, R2, RZ ;  /* 0x000000020c0e7227 */ /* 0x004fe200078e00ff */
[----:B------:R-:W-:-:S02]  /*1030*/  SEL R7, R21, R16, !P2 ;  /* 0x0000001015077207 */ /* 0x000fc40005000000 */
[----:B------:R-:W-:Y:S01]  /*1040*/  IADD3 R13, PT, PT, -R5, RZ, RZ ;  /* 0x000000ff050d7210 */ /* 0x000fe20007ffe1ff */
[----:B------:R-:W-:Y:S01]  /*1050*/  IMAD.HI.U32 R6, R11, R2, RZ ;  /* 0x000000020b067227 */ /* 0x000fe200078e00ff */
[----:B------:R-:W-:-:S03]  /*1060*/  @P0 SHF.R.U32.HI R12, RZ, R3, R14 ;  /* 0x00000003ff0c0219 */ /* 0x000fc6000001160e */
[----:B------:R-:W-:Y:S01]  /*1070*/  IMAD R13, R4, R13, R20 ;  /* 0x0000000d040d7224 */ /* 0x000fe200078e0214 */
[----:B------:R-:W-:Y:S01]  /*1080*/  @P0 SHF.R.U32.HI R11, RZ, R3, R6 ;  /* 0x00000003ff0b0219 */ /* 0x000fe20000011606 */
[----:B------:R-:W-:-:S04]  /*1090*/  IMAD R12, R12, R9, RZ ;  /* 0x000000090c0c7224 */ /* 0x000fc800078e02ff */
[----:B------:R-:W-:Y:S01]  /*10a0*/  IMAD R6, R11, R9, RZ ;  /* 0x000000090b067224 */ /* 0x000fe200078e02ff */
[----:B------:R-:W-:-:S04]  /*10b0*/  ISETP.GE.AND P1, PT, R5, R12, PT ;  /* 0x0000000c0500720c */ /* 0x000fc80003f26270 */
[----:B------:R-:W-:Y:S01]  /*10c0*/  ISETP.GE.OR P1, PT, R7, R6, P1 ;  /* 0x000000060700720c */ /* 0x000fe20000f26670 */
[----:B------:R-:W-:-:S05]  /*10d0*/  IMAD.HI.U32 R6, R5, R2, RZ ;  /* 0x0000000205067227 */ /* 0x000fca00078e00ff */
[----:B------:R-:W-:-:S04]  /*10e0*/  SHF.R.U32.HI R6, RZ, R3, R6 ;  /* 0x00000003ff067219 */ /* 0x000fc80000011606 */
[----:B------:R-:W-:-:S03]  /*10f0*/  SEL R6, R5, R6, !P0 ;  /* 0x0000000605067207 */ /* 0x000fc60004000000 */
[----:B------:R-:W-:Y:S01]  /*1100*/  @!P1 IMAD.HI.U32 R8, R7, R2, RZ ;  /* 0x0000000207089227 */ /* 0x000fe200078e00ff */
[----:B------:R-:W-:-:S04]  /*1110*/  IADD3 R2, PT, PT, -R6, RZ, RZ ;  /* 0x000000ff06027210 */ /* 0x000fc80007ffe1ff */
[----:B------:R-:W-:Y:S01]  /*1120*/  @!P1 SHF.R.U32.HI R8, RZ, R3, R8 ;  /* 0x00000003ff089219 */ /* 0x000fe20000011608 */
[----:B------:R-:W-:-:S03]  /*1130*/  IMAD R2, R9, R2, R5 ;  /* 0x0000000209027224 */ /* 0x000fc600078e0205 */
[----:B------:R-:W-:-:S05]  /*1140*/  @!P1 SEL R3, R7, R8, !P0 ;  /* 0x0000000807039207 */ /* 0x000fca0004000000 */
[--C-:B------:R-:W-:Y:S02]  /*1150*/  @!P1 IMAD.IADD R6, R6, 0x1, -R3.reuse ;  /* 0x0000000106069824 */ /* 0x100fe400078e0a03 */
[----:B------:R-:W-:Y:S01]  /*1160*/  @!P1 IMAD R3, R2, R11, R3 ;  /* 0x0000000b02039224 */ /* 0x000fe200078e0203 */
[----:B------:R-:W-:Y:S01]  /*1170*/  IADD3 R2, PT, PT, -R7, RZ, RZ ;  /* 0x000000ff07027210 */ /* 0x000fe20007ffe1ff */
[----:B------:R-:W-:Y:S02]  /*1180*/  @!P1 IMAD R5, R6, R9, R7 ;  /* 0x0000000906059224 */ /* 0x000fe400078e0207 */
[----:B------:R-:W-:Y:S02]  /*1190*/  @!P1 IMAD.MOV.U32 R7, RZ, RZ, R3 ;  /* 0x000000ffff079224 */ /* 0x000fe400078e0003 */
[----:B------:R-:W-:Y:S02]  /*11a0*/  IMAD R2, R10, R2, R21 ;  /* 0x000000020a027224 */ /* 0x000fe400078e0215 */
[----:B------:R-:W-:-:S02]  /*11b0*/  IMAD R20, R5, R4, R13 ;  /* 0x0000000405147224 */ /* 0x000fc400078e020d */
[----:B------:R-:W-:Y:S02]  /*11c0*/  IMAD R21, R7, R10, R2 ;  /* 0x0000000a07157224 */ /* 0x000fe400078e0202 */
.L_x_15:
[----:B------:R-:W1:Y:S01]  /*11d0*/  LDCU UR4, c[0x0][0xb30] ;  /* 0x00016600ff0477ac */ /* 0x000e620008000800 */
[----:B------:R-:W2:Y:S08]  /*11e0*/  S2UR UR37, SR_CgaCtaId ;  /* 0x00000000002579c3 */ /* 0x000eb00000008800 */
[----:B------:R-:W3:Y:S01]  /*11f0*/  LDC R26, c[0x0][0xb24] ;  /* 0x0002c900ff1a7b82 */ /* 0x000ee20000000800 */
[----:B-1----:R-:W-:-:S09]  /*1200*/  UISETP.NE.AND UP1, UPT, UR4, 0x1, UPT ;  /* 0x000000010400788c */ /* 0x002fd2000bf25270 */
[----:B--2---:R-:W-:Y:S05]  /*1210*/  BRA.U UP1, `(.L_x_16) ;  /* 0x0000000101407547 */ /* 0x004fea000b800000 */
[----:B------:R-:W1:Y:S08]  /*1220*/  LDC.64 R4, c[0x0][0xb10] ;  /* 0x0002c400ff047b82 */ /* 0x000e700000000a00 */
[----:B------:R-:W2:Y:S08]  /*1230*/  LDC.64 R2, c[0x0][0xb18] ;  /* 0x0002c600ff027b82 */ /* 0x000eb00000000a00 */
[----:B------:R-:W4:Y:S08]  /*1240*/  LDC R6, c[0x0][0xb20] ;  /* 0x0002c800ff067b82 */ /* 0x000f300000000800 */
[----:B------:R-:W3:Y:S01]  /*1250*/  LDC R8, c[0x0][0xb0c] ;  /* 0x0002c300ff087b82 */ /* 0x000ee20000000800 */
[----:B-1----:R-:W-:-:S05]  /*1260*/  IMAD.HI.U32 R4, R21, R4, RZ ;  /* 0x0000000415047227 */ /* 0x002fca00078e00ff */
[----:B------:R-:W-:Y:S01]  /*1270*/  SHF.R.U32.HI R4, RZ, R5, R4 ;  /* 0x00000005ff047219 */ /* 0x000fe20000011604 */
[----:B--2---:R-:W-:Y:S01]  /*1280*/  IMAD.HI.U32 R3, R20, R3, RZ ;  /* 0x0000000314037227 */ /* 0x004fe200078e00ff */
[----:B------:R-:W-:-:S04]  /*1290*/  ISETP.NE.AND P0, PT, R2, 0x1, PT ;  /* 0x000000010200780c */ /* 0x000fc80003f05270 */
[----:B----4-:R-:W-:-:S04]  /*12a0*/  SHF.R.U32.HI R3, RZ, R6, R3 ;  /* 0x00000006ff037219 */ /* 0x010fc80000011603 */
[----:B------:R-:W-:Y:S02]  /*12b0*/  SEL R3, R20, R3, !P0 ;  /* 0x0000000314037207 */ /* 0x000fe40004000000 */
[----:B---3--:R-:W-:-:S04]  /*12c0*/  ISETP.NE.AND P1, PT, R8, 0x1, PT ;  /* 0x000000010800780c */ /* 0x008fc80003f25270 */
[----:B------:R-:W-:-:S05]  /*12d0*/  SEL R4, R21, R4, !P1 ;  /* 0x0000000415047207 */ /* 0x000fca0004800000 */
[----:B------:R-:W-:Y:S02]  /*12e0*/  IMAD.IADD R5, R3, 0x1, -R4 ;  /* 0x0000000103057824 */ /* 0x000fe400078e0a04 */
[----:B------:R-:W-:Y:S02]  /*12f0*/  IMAD.IADD R3, R4, 0x1, -R3 ;  /* 0x0000000104037824 */ /* 0x000fe400078e0a03 */
[----:B------:R-:W-:Y:S02]  /*1300*/  IMAD R21, R5, R8, R21 ;  /* 0x0000000805157224 */ /* 0x000fe400078e0215 */
[----:B------:R-:W-:-:S07]  /*1310*/  IMAD R20, R3, R2, R20 ;  /* 0x0000000203147224 */ /* 0x000fce00078e0214 */
.L_x_16:
[----:B------:R-:W-:Y:S01]  /*1320*/  BAR.SYNC.DEFER_BLOCKING 0x0 ;  /* 0x0000000000007b1d */ /* 0x000fe20000010000 */
[----:B------:R-:W-:Y:S01]  /*1330*/  UISETP.NE.AND UP1, UPT, UR8, 0x2, UPT ;  /* 0x000000020800788c */ /* 0x000fe2000bf25270 */
[----:B------:R-:W-:Y:S02]  /*1340*/  ISETP.NE.OR P5, PT, R0, 0x2, !P5 ;  /* 0x000000020000780c */ /* 0x000fe40006fa5670 */
[----:B------:R-:W-:-:S06]  /*1350*/  LOP3.LUT R2, R72, 0x1f, RZ, 0xc0, !PT ;  /* 0x0000001f48027812 */ /* 0x000fcc00078ec0ff */
[----:B------:R-:W-:Y:S05]  /*1360*/  BRA.U UP1, `(.L_x_17) ;  /* 0x0000001101707547 */ /* 0x000fea000b800000 */
[----:B------:R-:W1:Y:S01]  /*1370*/  LDCU UR13, c[0x0][0x38c] ;  /* 0x00007180ff0d77ac */ /* 0x000e620008000800 */
[----:B------:R-:W2:Y:S01]  /*1380*/  LDC R9, c[0x0][0x370] ;  /* 0x0000dc00ff097b82 */ /* 0x000ea20000000800 */
[----:B------:R-:W-:Y:S01]  /*1390*/  PLOP3.LUT P1, PT, PT, PT, UP2, 0x80, 0x8 ;  /* 0x000000000008781c */ /* 0x000fe20003f2f028 */
[----:B------:R-:W-:Y:S01]  /*13a0*/  HFMA2 R12, -RZ, RZ, 0, 0 ;  /* 0x00000000ff0c7431 */ /* 0x000fe200000001ff */
[----:B------:R-:W-:Y:S01]  /*13b0*/  ISETP.EQ.OR P4, PT, R2, RZ, P5 ;  /* 0x000000ff0200720c */ /* 0x000fe20002f82670 */
[----:B------:R-:W-:Y:S01]  /*13c0*/  IMAD.MOV.U32 R15, RZ, RZ, 0x1 ;  /* 0x00000001ff0f7424 */ /* 0x000fe200078e00ff */
[----:B------:R-:W-:Y:S01]  /*13d0*/  PLOP3.LUT P1, PT, P1, PT, PT, 0x8, 0x80 ;  /* 0x000000000080781c */ /* 0x000fe20000f2e170 */
[----:B------:R-:W-:Y:S01]  /*13e0*/  IMAD.MOV.U32 R14, RZ, RZ, RZ ;  /* 0x000000ffff0e7224 */ /* 0x000fe200078e00ff */
[----:B------:R-:W-:Y:S01]  /*13f0*/  MOV R8, 0x1 ;  /* 0x0000000100087802 */ /* 0x000fe20000000f00 */
[----:B------:R-:W4:Y:S01]  /*1400*/  LDC R0, c[0x0][0x374] ;  /* 0x0000dd00ff007b82 */ /* 0x000f220000000800 */
[----:B------:R-:W-:Y:S01]  /*1410*/  IMAD.MOV.U32 R10, RZ, RZ, RZ ;  /* 0x000000ffff0a7224 */ /* 0x000fe200078e00ff */
[----:B------:R-:W2:Y:S01]  /*1420*/  LDCU.64 UR22, c[0x0][0x348] ;  /* 0x00006900ff1677ac */ /* 0x000ea20008000a00 */
[----:B------:R-:W-:Y:S01]  /*1430*/  UMOV UR6, URZ ;  /* 0x000000ff00067c82 */ /* 0x000fe20008000000 */
[----:B-1----:R-:W-:-:S04]  /*1440*/  UIADD3 UR5, UPT, UPT, UR13, 0x7f, URZ ;  /* 0x0000007f0d057890 */ /* 0x002fc8000fffe0ff */
[----:B------:R-:W-:-:S04]  /*1450*/  USHF.R.S32.HI UR4, URZ, 0x1f, UR5 ;  /* 0x0000001fff047899 */ /* 0x000fc80008011405 */
[----:B------:R-:W-:-:S04]  /*1460*/  ULEA.HI UR4, UR4, UR5, URZ, 0x7 ;  /* 0x0000000504047291 */ /* 0x000fc8000f8f38ff */
[----:B------:R-:W-:Y:S02]  /*1470*/  USHF.R.S32.HI UR15, URZ, 0x7, UR4 ;  /* 0x00000007ff0f7899 */ /* 0x000fe40008011404 */
[----:B------:R-:W-:Y:S02]  /*1480*/  UIADD3 UR4, UPT, UPT, UR13, -0x1, URZ ;  /* 0xffffffff0d047890 */ /* 0x000fe4000fffe0ff */
[----:B------:R-:W-:Y:S02]  /*1490*/  UISETP.LT.U32.AND UP0, UPT, UR15, 0x2, UPT ;  /* 0x000000020f00788c */ /* 0x000fe4000bf01070 */
[----:B------:R-:W-:Y:S02]  /*14a0*/  UISETP.GE.U32.AND UP1, UPT, UR4, -0xff, UPT ;  /* 0xffffff010400788c */ /* 0x000fe4000bf26070 */
[----:B------:R-:W-:Y:S02]  /*14b0*/  USEL UR14, UR15, 0x2, UP0 ;  /* 0x000000020f0e7887 */ /* 0x000fe40008000000 */
[----:B------:R-:W-:-:S02]  /*14c0*/  UIADD3 UR13, UPT, UPT, UR13, 0xfe, URZ ;  /* 0x000000fe0d0d7890 */ /* 0x000fc4000fffe0ff */
[----:B------:R-:W-:Y:S02]  /*14d0*/  UIADD3 UR5, UPT, UPT, UR14, -0x1, URZ ;  /* 0xffffffff0e057890 */ /* 0x000fe4000fffe0ff */
[----:B------:R-:W-:-:S03]  /*14e0*/  UIADD3 UR7, UPT, UPT, UR15, -UR14, URZ ;  /* 0x8000000e0f077290 */ /* 0x000fc6000fffe0ff */
[----:B------:R-:W-:-:S04]  /*14f0*/  @UP1 UIADD3 UR5, UPT, UPT, UR14, URZ, URZ ;  /* 0x000000ff0e051290 */ /* 0x000fc8000fffe0ff */
[----:B--2---:R-:W-:-:S12]  /*1500*/  UIADD3 UR5, UPT, UPT, UR5, 0x1, URZ ;  /* 0x0000000105057890 */ /* 0x004fd8000fffe0ff */
.L_x_35:
[----:B------:R-:W-:Y:S01]  /*1510*/  UISETP.NE.AND UP0, UPT, UR37, URZ, UPT ;  /* 0x000000ff2500728c */ /* 0x000fe2000bf05270 */
[----:B------:R-:W1:Y:S08]  /*1520*/  S2UR UR37, SR_CgaCtaId ;  /* 0x00000000002579c3 */ /* 0x000e700000008800 */
[----:B------:R-:W-:Y:S05]  /*1530*/  BRA.U UP0, `(.L_x_18) ;  /* 0x0000000100347547 */ /* 0x000fea000b800000 */
[----:B------:R-:W2:Y:S01]  /*1540*/  S2R R2, SR_CgaCtaId ;  /* 0x0000000000027919 */ /* 0x000ea20000008800 */
[----:B------:R-:W-:-:S04]  /*1550*/  MOV R3, 0x400 ;  /* 0x0000040000037802 */ /* 0x000fc80000000f00 */
[----:B--2---:R-:W-:Y:S02]  /*1560*/  LEA R3, R2, R3, 0x18 ;  /* 0x0000000302037211 */ /* 0x004fe400078ec0ff */
[----:B------:R-:W-:-:S03]  /*1570*/  SHF.L.U32 R2, R8, 0x1f, RZ ;  /* 0x0000001f08027819 */ /* 0x000fc600000006ff */
[----:B------:R-:W-:-:S04]  /*1580*/  IMAD R3, R10, 0x8, R3 ;  /* 0x000000080a037824 */ /* 0x000fc800078e0203 */
[----:B------:R-:W2:Y:S02]  /*1590*/  SYNCS.PHASECHK.TRANS64.TRYWAIT P0, [R3+URZ+0xe0], R2 ;  /* 0x0000e002030075a7 */ /* 0x000ea400080011ff */
[----:B--2---:R-:W-:Y:S05]  /*15a0*/  @!P0 BRA `(.L_x_19) ;  /* 0x00000068009c8947 */ /* 0x004fea0003800000 */
.L_x_129:
[----:B------:R-:W-:Y:S01]  /*15b0*/  VIADD R10, R10, 0x1 ;  /* 0x000000010a0a7836 */ /* 0x000fe20000000000 */
[----:B------:R2:W-:Y:S04]  /*15c0*/  SYNCS.ARRIVE.TRANS64.A1T0 RZ, [R3+URZ+0xd0], RZ ;  /* 0x0000d0ff03ff79a7 */ /* 0x0005e800081000ff */
[----:B------:R-:W-:-:S04]  /*15d0*/  ISETP.NE.AND P0, PT, R10, 0x2, PT ;  /* 0x000000020a00780c */ /* 0x000fc80003f05270 */
[----:B------:R-:W-:Y:S02]  /*15e0*/  SEL R10, R10, RZ, P0 ;  /* 0x000000ff0a0a7207 */ /* 0x000fe40000000000 */
[----:B--2---:R-:W-:-:S04]  /*15f0*/  SEL R3, RZ, 0x1, P0 ;  /* 0x00000001ff037807 */ /* 0x004fc80000000000 */
[----:B------:R-:W-:-:S07]  /*1600*/  LOP3.LUT R8, R8, R3, RZ, 0x3c, !PT ;  /* 0x0000000308087212 */ /* 0x000fce00078e3cff */
.L_x_18:
[----:B------:R-:W-:Y:S01]  /*1610*/  UMOV UR4, 0x400 ;  /* 0x0000040000047882 */ /* 0x000fe20000000000 */
[----:B------:R-:W-:Y:S01]  /*1620*/  SHF.L.U32 R2, R15, 0x1f, RZ ;  /* 0x0000001f0f027819 */ /* 0x000fe200000006ff */
[----:B-1----:R-:W-:Y:S01]  /*1630*/  ULEA UR4, UR37, UR4, 0x18 ;  /* 0x0000000425047291 */ /* 0x002fe2000f8ec0ff */
[----:B------:R-:W-:Y:S01]  /*1640*/  R2UR UR35, R21 ;  /* 0x00000000152372ca */ /* 0x000fe200000e0000 */
[----:B------:R-:W-:Y:S01]  /*1650*/  UISETP.GE.U32.AND UP0, UPT, UR13, 0xff, UPT ;  /* 0x000000ff0d00788c */ /* 0x000fe2000bf06070 */
[----:B------:R-:W-:Y:S01]  /*1660*/  R2UR UR19, R20 ;  /* 0x00000000141372ca */ /* 0x000fe200000e0000 */
[----:B------:R-:W-:Y:S01]  /*1670*/  ULEA UR8, UR6, UR4, 0x3 ;  /* 0x0000000406087291 */ /* 0x000fe2000f8e18ff */
[----:B------:R-:W-:-:S08]  /*1680*/  UMOV UR29, URZ ;  /* 0x000000ff001d7c82 */ /* 0x000fd00008000000 */
[----:B------:R1:W2:Y:S01]  /*1690*/  SYNCS.PHASECHK.TRANS64.TRYWAIT P0, [UR8+0x10], R2 ;  /* 0x00001002ff0075a7 */ /* 0x0002a20008001108 */
[----:B------:R-:W-:Y:S02]  /*16a0*/  USHF.L.U32 UR35, UR35, 0x6, URZ ;  /* 0x0000000623237899 */ /* 0x000fe400080006ff */
[----:B------:R-:W-:Y:S01]  /*16b0*/  USHF.L.U32 UR19, UR19, 0x7, URZ ;  /* 0x0000000713137899 */ /* 0x000fe200080006ff */
[----:B------:R-:W-:Y:S11]  /*16c0*/  BRA.U !UP0, `(.L_x_20) ;  /* 0x0000000108d87547 */ /* 0x000ff6000b800000 */
[----:B------:R-:W-:Y:S01]  /*16d0*/  UMOV UR21, URZ ;  /* 0x000000ff00157c82 */ /* 0x000fe20008000000 */
[----:B------:R-:W-:-:S05]  /*16e0*/  UMOV UR42, UR6 ;  /* 0x00000006002a7c82 */ /* 0x000fca0008000000 */
.L_x_25:
[----:B-1----:R-:W-:Y:S01]  /*16f0*/  ULEA UR33, UR42, UR4, 0x3 ;  /* 0x000000042a217291 */ /* 0x002fe2000f8e18ff */
[----:B--2---:R-:W-:Y:S01]  /*1700*/  @!P5 MOV R3, 0xc000 ;  /* 0x0000c0000003d802 */ /* 0x004fe20000000f00 */
[----:B--2---:R-:W-:Y:S10]  /*1710*/  @P0 BRA `(.L_x_21) ;  /* 0x00000000000c0947 */ /* 0x004ff40003800000 */
[----:B------:R-:W-:-:S04]  /*1720*/  SHF.L.U32 R5, R15, 0x1f, RZ ;  /* 0x0000001f0f057819 */ /* 0x000fc800000006ff */
[----:B------:R-:W2:Y:S02]  /*1730*/  SYNCS.PHASECHK.TRANS64.TRYWAIT P0, [UR33+0x10], R5 ;  /* 0x00001005ff0075a7 */ /* 0x000ea40008001121 */
[----:B--2---:R-:W-:Y:S05]  /*1740*/  @!P0 BRA `(.L_x_22) ;  /* 0x0000006800488947 */ /* 0x004fea0003800000 */
.L_x_21:
[----:B------:R2:W-:Y:S01]  /*1750*/  @!P5 SYNCS.ARRIVE.TRANS64 RZ, [UR33], R3 ;  /* 0x00000003ffffd9a7 */ /* 0x0005e20008000021 */
[----:B------:R-:W-:Y:S04]  /*1760*/  BSSY.RECONVERGENT B0, `(.L_x_23) ;  /* 0x0000003000007945 */ /* 0x000fe80003800200 */
[----:B------:R-:W-:Y:S05]  /*1770*/  @P4 BRA `(.L_x_24) ;  /* 0x0000000000044947 */ /* 0x000fea0003800000 */
[----:B------:R-:W-:Y:S05]  /*1780*/  BPT.TRAP 0x1 ;  /* 0x000000040000795c */ /* 0x000fea0000300000 */
.L_x_24:
[----:B------:R-:W-:Y:S05]  /*1790*/  BSYNC.RECONVERGENT B0 ;  /* 0x0000000000007941 */ /* 0x000fea0003800200 */
.L_x_23:
[----:B------:R-:W-:Y:S02]  /*17a0*/  UIADD3 UR6, UPT, UPT, UR42, 0x1, URZ ;  /* 0x000000012a067890 */ /* 0x000fe4000fffe0ff */
[----:B------:R-:W-:Y:S02]  /*17b0*/  ULEA UR24, UR42, UR4, 0xe ;  /* 0x000000042a187291 */ /* 0x000fe4000f8e70ff */
[----:B------:R-:W-:Y:S02]  /*17c0*/  UISETP.NE.AND UP0, UPT, UR6, 0x2, UPT ;  /* 0x000000020600788c */ /* 0x000fe4000bf05270 */
[----:B------:R-:W-:Y:S02]  /*17d0*/  UIADD3 UR40, UP1, UPT, UR22, 0x80, URZ ;  /* 0x0000008016287890 */ /* 0x000fe4000ff3e0ff */
[----:B------:R-:W-:Y:S02]  /*17e0*/  USEL UR9, URZ, 0x1, UP0 ;  /* 0x00000001ff097887 */ /* 0x000fe40008000000 */
[----:B------:R-:W-:-:S02]  /*17f0*/  USEL UR6, UR6, URZ, UP0 ;  /* 0x000000ff06067287 */ /* 0x000fc40008000000 */
[----:B------:R-:W-:Y:S02]  /*1800*/  USHF.L.U32 UR34, UR21, 0x7, URZ ;  /* 0x0000000715227899 */ /* 0x000fe400080006ff */
[----:B------:R-:W-:Y:S01]  /*1810*/  ULEA UR8, UR6, UR4, 0x3 ;  /* 0x0000000406087291 */ /* 0x000fe2000f8e18ff */
[----:B------:R-:W-:Y:S01]  /*1820*/  LOP3.LUT R15, R15, UR9, RZ, 0x3c, !PT ;  /* 0x000000090f0f7c12 */ /* 0x000fe2000f8e3cff */
[----:B------:R-:W-:Y:S02]  /*1830*/  UIADD3 UR38, UP0, UPT, UR22, 0x180, URZ ;  /* 0x0000018016267890 */ /* 0x000fe4000ff1e0ff */
[----:B------:R-:W-:Y:S01]  /*1840*/  UIADD3.X UR41, UPT, UPT, URZ, UR23, URZ, UP1, !UPT ;  /* 0x00000017ff297290 */ /* 0x000fe20008ffe4ff */
[----:B-1----:R-:W-:Y:S01]  /*1850*/  SHF.L.U32 R2, R15, 0x1f, RZ ;  /* 0x0000001f0f027819 */ /* 0x002fe200000006ff */
[----:B------:R-:W-:Y:S02]  /*1860*/  UIADD3 UR32, UPT, UPT, UR24, 0x4400, URZ ;  /* 0x0000440018207890 */ /* 0x000fe4000fffe0ff */
[----:B------:R-:W-:Y:S01]  /*1870*/  UIADD3 UR26, UPT, UPT, UR34, 0x40, URZ ;  /* 0x00000040221a7890 */ /* 0x000fe2000fffe0ff */
[----:B------:R1:W1:Y:S01]  /*1880*/  SYNCS.PHASECHK.TRANS64.TRYWAIT P0, [UR8+0x10], R2 ;  /* 0x00001002ff0075a7 */ /* 0x0002620008001108 */
[----:B------:R-:W-:-:S02]  /*1890*/  ULEA UR8, UR42, UR4, 0xf ;  /* 0x000000042a087291 */ /* 0x000fc4000f8e78ff */
[----:B------:R-:W-:Y:S02]  /*18a0*/  UIADD3 UR24, UPT, UPT, UR24, 0x6400, URZ ;  /* 0x0000640018187890 */ /* 0x000fe4000fffe0ff */
[----:B------:R-:W-:Y:S02]  /*18b0*/  UIADD3.X UR39, UPT, UPT, URZ, UR23, URZ, UP0, !UPT ;  /* 0x00000017ff277290 */ /* 0x000fe400087fe4ff */
[----:B------:R-:W-:Y:S02]  /*18c0*/  UIADD3 UR16, UPT, UPT, UR8, 0xc400, URZ ;  /* 0x0000c40008107890 */ /* 0x000fe4000fffe0ff */
[----:B------:R-:W-:Y:S01]  /*18d0*/  UIADD3 UR8, UPT, UPT, UR8, 0x10400, URZ ;  /* 0x0001040008087890 */ /* 0x000fe2000fffe0ff */
[----:B------:R-:W-:Y:S01]  /*18e0*/  UMOV UR30, 0x0 ;  /* 0x00000000001e7882 */ /* 0x000fe20000000000 */
[----:B------:R-:W-:Y:S01]  /*18f0*/  UMOV UR31, 0x10000000 ;  /* 0x10000000001f7882 */ /* 0x000fe20000000000 */
[----:B------:R-:W-:Y:S01]  /*1900*/  UMOV UR25, UR33 ;  /* 0x0000002100197c82 */ /* 0x000fe20008000000 */
[----:B------:R-:W-:Y:S01]  /*1910*/  UMOV UR27, UR35 ;  /* 0x00000023001b7c82 */ /* 0x000fe20008000000 */
[----:B------:R-:W-:Y:S01]  /*1920*/  UMOV UR28, UR36 ;  /* 0x00000024001c7c82 */ /* 0x000fe20008000000 */
[----:B------:R-:W-:Y:S01]  /*1930*/  UMOV UR17, UR33 ;  /* 0x0000002100117c82 */ /* 0x000fe20008000000 */
[----:B------:R-:W-:Y:S01]  /*1940*/  UMOV UR20, UR36 ;  /* 0x0000002400147c82 */ /* 0x000fe20008000000 */
[----:B------:R-:W-:Y:S01]  /*1950*/  UMOV UR18, UR34 ;  /* 0x0000002200127c82 */ /* 0x000fe20008000000 */
[----:B------:R1:W-:Y:S01]  /*1960*/  UTMALDG.3D [UR32], [UR40], desc[UR30] ;  /* 0x00001e20280075b4 */ /* 0x0003e20008011000 */
[----:B------:R-:W-:Y:S01]  /*1970*/  UMOV UR11, UR19 ;  /* 0x00000013000b7c82 */ /* 0x000fe20008000000 */
[----:B------:R-:W-:Y:S01]  /*1980*/  UMOV UR12, UR36 ;  /* 0x00000024000c7c82 */ /* 0x000fe20008000000 */
[----:B------:R-:W-:Y:S01]  /*1990*/  UMOV UR9, UR33 ;  /* 0x0000002100097c82 */ /* 0x000fe20008000000 */
[----:B------:R-:W-:Y:S01]  /*19a0*/  UMOV UR10, UR26 ;  /* 0x0000001a000a7c82 */ /* 0x000fe20008000000 */
[----:B------:R-:W-:Y:S01]  /*19b0*/  UIADD3 UR21, UPT, UPT, UR21, 0x1, URZ ;  /* 0x0000000115157890 */ /* 0x000fe2000fffe0ff */
[----:B------:R-:W-:Y:S01]  /*19c0*/  UMOV UR29, UR5 ;  /* 0x00000005001d7c82 */ /* 0x000fe20008000000 */
[----:B------:R1:W-:Y:S02]  /*19d0*/  UTMALDG.3D [UR24], [UR40], desc[UR30] ;  /* 0x00001e18280075b4 */ /* 0x0003e40008011000 */
[----:B------:R-:W-:Y:S01]  /*19e0*/  UISETP.NE.AND UP0, UPT, UR21, UR5, UPT ;  /* 0x000000051500728c */ /* 0x000fe2000bf05270 */
[----:B------:R-:W-:Y:S01]  /*19f0*/  UMOV UR42, UR6 ;  /* 0x00000006002a7c82 */ /* 0x000fe20008000000 */
[----:B------:R1:W-:Y:S01]  /*1a00*/  UTMALDG.3D [UR16], [UR38], desc[UR30] ;  /* 0x00001e10260075b4 */ /* 0x0003e20008011000 */
[----:B------:R1:W-:Y:S06]  /*1a10*/  UTMALDG.3D [UR8], [UR38], desc[UR30] ;  /* 0x00001e08260075b4 */ /* 0x0003ec0008011000 */
[----:B------:R-:W-:Y:S05]  /*1a20*/  BRA.U UP0, `(.L_x_25) ;  /* 0xfffffffd00307547 */ /* 0x000fea000b83ffff */
.L_x_20:
[----:B-1----:R-:W-:Y:S01]  /*1a30*/  ULEA UR8, UR6, UR4, 0x3 ;  /* 0x0000000406087291 */ /* 0x002fe2000f8e18ff */
[----:B------:R-:W-:Y:S01]  /*1a40*/  SHF.L.U32 R2, R15, 0x1f, RZ ;  /* 0x0000001f0f027819 */ /* 0x000fe200000006ff */
[----:B------:R-:W-:Y:S01]  /*1a50*/  @!P1 SYNCS.ARRIVE.TRANS64.A1T0 RZ, [UR4+0x68], RZ ;  /* 0x000068ffffff99a7 */ /* 0x000fe20008100004 */
[----:B------:R-:W-:-:S06]  /*1a60*/  UISETP.GT.AND UP0, UPT, UR15, UR14, UPT ;  /* 0x0000000e0f00728c */ /* 0x000fcc000bf04270 */
[----:B--2---:R1:W2:Y:S03]  /*1a70*/  SYNCS.PHASECHK.TRANS64.TRYWAIT P0, [UR8+0x10], R2 ;  /* 0x00001002ff0075a7 */ /* 0x0042a60008001108 */
[----:B------:R-:W-:Y:S05]  /*1a80*/  BRA.U !UP0, `(.L_x_26) ;  /* 0x0000000108d47547 */ /* 0x000fea000b800000 */
[----:B------:R-:W-:Y:S01]  /*1a90*/  UIADD3 UR21, UPT, UPT, UR7, UR29, URZ ;  /* 0x0000001d07157290 */ /* 0x000fe2000fffe0ff */
[----:B------:R-:W-:-:S11]  /*1aa0*/  UMOV UR42, UR6 ;  /* 0x00000006002a7c82 */ /* 0x000fd60008000000 */
.L_x_31:
[----:B-1----:R-:W-:Y:S01]  /*1ab0*/  ULEA UR33, UR42, UR4, 0x3 ;  /* 0x000000042a217291 */ /* 0x002fe2000f8e18ff */
[----:B--2---:R-:W-:Y:S01]  /*1ac0*/  @!P5 MOV R3, 0xc000 ;  /* 0x0000c0000003d802 */ /* 0x004fe20000000f00 */
[----:B--2---:R-:W-:Y:S10]  /*1ad0*/  @P0 BRA `(.L_x_27) ;  /* 0x00000000000c0947 */ /* 0x004ff40003800000 */
[----:B------:R-:W-:-:S04]  /*1ae0*/  SHF.L.U32 R5, R15, 0x1f, RZ ;  /* 0x0000001f0f057819 */ /* 0x000fc800000006ff */
[----:B------:R-:W2:Y:S02]  /*1af0*/  SYNCS.PHASECHK.TRANS64.TRYWAIT P0, [UR33+0x10], R5 ;  /* 0x00001005ff0075a7 */ /* 0x000ea40008001121 */
[----:B--2---:R-:W-:Y:S05]  /*1b00*/  @!P0 BRA `(.L_x_28) ;  /* 0x0000006400708947 */ /* 0x004fea0003800000 */
.L_x_27:
[----:B------:R2:W-:Y:S01]  /*1b10*/  @!P5 SYNCS.ARRIVE.TRANS64 RZ, [UR33], R3 ;  /* 0x00000003ffffd9a7 */ /* 0x0005e20008000021 */
[----:B------:R-:W-:Y:S04]  /*1b20*/  BSSY.RECONVERGENT B0, `(.L_x_29) ;  /* 0x0000003000007945 */ /* 0x000fe80003800200 */
[----:B------:R-:W-:Y:S05]  /*1b30*/  @P4 BRA `(.L_x_30) ;  /* 0x0000000000044947 */ /* 0x000fea0003800000 */
[----:B------:R-:W-:Y:S05]  /*1b40*/  BPT.TRAP 0x1 ;  /* 0x000000040000795c */ /* 0x000fea0000300000 */
.L_x_30:
[----:B------:R-:W-:Y:S05]  /*1b50*/  BSYNC.RECONVERGENT B0 ;  /* 0x0000000000007941 */ /* 0x000fea0003800200 */
.L_x_29:
        /* <DEDUP_REMOVED lines=32> */
[----:B------:R-:W-:Y:S01]  /*1d60*/  UMOV UR10, UR26 ;  /* 0x0000001a000a7c82 */ /* 0x000fe20008000000 */
[----:B------:R-:W-:Y:S01]  /*1d70*/  UIADD3 UR29, UPT, UPT, UR29, 0x1, URZ ;  /* 0x000000011d1d7890 */ /* 0x000fe2000fffe0ff */
[----:B------:R1:W-:Y:S01]  /*1d80*/  UTMALDG.3D [UR24], [UR40], desc[UR30] ;  /* 0x00001e18280075b4 */ /* 0x0003e20008011000 */
[----:B------:R-:W-:-:S02]  /*1d90*/  UMOV UR42, UR6 ;  /* 0x00000006002a7c82 */ /* 0x000fc40008000000 */
[----:B------:R-:W-:Y:S01]  /*1da0*/  UISETP.NE.AND UP0, UPT, UR29, UR21, UPT ;  /* 0x000000151d00728c */ /* 0x000fe2000bf05270 */
[----:B------:R1:W-:Y:S01]  /*1db0*/  UTMALDG.3D [UR16], [UR38], desc[UR30] ;  /* 0x00001e10260075b4 */ /* 0x0003e20008011000 */
[----:B------:R1:W-:Y:S07]  /*1dc0*/  UTMALDG.3D [UR8], [UR38], desc[UR30] ;  /* 0x00001e08260075b4 */ /* 0x0003ee0008011000 */
[----:B------:R-:W-:Y:S05]  /*1dd0*/  BRA.U UP0, `(.L_x_31) ;  /* 0xfffffffd00347547 */ /* 0x000fea000b83ffff */
.L_x_26:
[----:B-1----:R-:W-:Y:S01]  /*1de0*/  LEA R2, R14, UR4, 0x3 ;  /* 0x000000040e027c11 */ /* 0x002fe2000f8e18ff */
[----:B------:R-:W-:Y:S01]  /*1df0*/  NOP ;  /* 0x0000000000007918 */ /* 0x000fe20000000000 */
[----:B--2---:R-:W-:Y:S02]  /*1e00*/  SHF.L.U32 R3, R12, 0x1f, RZ ;  /* 0x0000001f0c037819 */ /* 0x004fe400000006ff */
[----:B------:R-:W-:Y:S02]  /*1e10*/  LEA R4, R14, UR4, 0x4 ;  /* 0x000000040e047c11 */ /* 0x000fe4000f8e20ff */
[----:B------:R-:W1:Y:S02]  /*1e20*/  SYNCS.PHASECHK.TRANS64.TRYWAIT P0, [R2+URZ+0x70], R3 ;  /* 0x00007003020075a7 */ /* 0x000e6400080011ff */
[----:B-1----:R-:W-:Y:S05]  /*1e30*/  @!P0 BRA `(.L_x_32) ;  /* 0x0000006000bc8947 */ /* 0x002fea0003800000 */
.L_x_132:
[----:B------:R-:W2:Y:S01]  /*1e40*/  LDS.128 R4, [R4+0x100] ;  /* 0x0001000004047984 */ /* 0x000ea20000000c00 */
[----:B---3--:R-:W-:Y:S01]  /*1e50*/  ISETP.GE.AND P0, PT, R26, 0x1, PT ;  /* 0x000000011a00780c */ /* 0x008fe20003f06270 */
[----:B-1----:R-:W-:Y:S01]  /*1e60*/  VIADD R2, R2, 0x80 ;  /* 0x0000008002027836 */ /* 0x002fe20000000000 */
[----:B------:R-:W-:Y:S01]  /*1e70*/  @!PT LDS RZ, [RZ] ;  /* 0x00000000fffff984 */ /* 0x000fe20000000800 */
[----:B------:R-:W-:Y:S01]  /*1e80*/  @!PT LDS RZ, [RZ] ;  /* 0x00000000fffff984 */ /* 0x000fe20000000800 */
[----:B------:R-:W-:Y:S01]  /*1e90*/  @!PT LDS RZ, [RZ] ;  /* 0x00000000fffff984 */ /* 0x000fe20000000800 */
[----:B------:R-:W-:Y:S01]  /*1ea0*/  @!PT LDS RZ, [RZ] ;  /* 0x00000000fffff984 */ /* 0x000fe20000000800 */
[----:B------:R1:W-:Y:S06]  /*1eb0*/  MEMBAR.ALL.CTA ;  /* 0x0000000000007992 */ /* 0x0003ec0000008000 */
[----:B-1----:R-:W1:Y:S01]  /*1ec0*/  FENCE.VIEW.ASYNC.S ;  /* 0x00000000000073c6 */ /* 0x002e620000000000 */
[----:B------:R-:W-:-:S04]  /*1ed0*/  PRMT R2, RZ, 0x654, R2 ;  /* 0x00000654ff027816 */ /* 0x000fc80000000002 */
[----:B-1----:R1:W-:Y:S01]  /*1ee0*/  SYNCS.ARRIVE.TRANS64.RED.A1T0 RZ, [R2+URZ], RZ ;  /* 0x000000ff02ff79a7 */ /* 0x0023e200081004ff */
[----:B--2---:R-:W-:-:S13]  /*1ef0*/  LOP3.LUT P2, RZ, R6, 0x1, RZ, 0xc0, !PT ;  /* 0x0000000106ff7812 */ /* 0x004fda000784c0ff */
[----:B------:R-:W-:Y:S01]  /*1f00*/  @P2 SHF.R.U32.HI R3, RZ, 0x10, R5 ;  /* 0x00000010ff032819 */ /* 0x000fe20000011605 */
[----:B------:R-:W-:Y:S01]  /*1f10*/  VOTEU.ANY UP0, P2 ;  /* 0x0000000000ff7886 */ /* 0x000fe20001000100 */
[----:B------:R-:W-:Y:S02]  /*1f20*/  @P2 MOV R13, R4 ;  /* 0x00000004000d2202 */ /* 0x000fe40000000f00 */
[----:B------:R-:W-:Y:S02]  /*1f30*/  @P2 R2UR.BROADCAST UR8, R3 ;  /* 0x00000000030822ca */ /* 0x000fe400008e0000 */
[----:B------:R-:W-:-:S11]  /*1f40*/  @P2 LOP3.LUT R11, R5, 0xffff, RZ, 0xc0, !PT ;  /* 0x0000ffff050b2812 */ /* 0x000fd600078ec0ff */
[----:B------:R-:W-:Y:S01]  /*1f50*/  @UP0 UMOV UR36, UR8 ;  /* 0x0000000800240c82 */ /* 0x000fe20008000000 */
[----:B-1----:R-:W-:Y:S05]  /*1f60*/  @!P0 BRA `(.L_x_33) ;  /* 0x0000000000b88947 */ /* 0x002fea0003800000 */
[----:B------:R-:W4:Y:S01]  /*1f70*/  LDC.64 R4, c[0x0][0xb18] ;  /* 0x0002c600ff047b82 */ /* 0x000f220000000a00 */
[----:B------:R-:W-:-:S07]  /*1f80*/  ISETP.NE.AND P3, PT, R26, 0x1, PT ;  /* 0x000000011a00780c */ /* 0x000fce0003f65270 */
[----:B------:R-:W1:Y:S08]  /*1f90*/  LDC.64 R6, c[0x0][0xb10] ;  /* 0x0002c400ff067b82 */ /* 0x000e700000000a00 */
[----:B------:R-:W2:Y:S08]  /*1fa0*/  LDC R16, c[0x0][0xb20] ;  /* 0x0002c800ff107b82 */ /* 0x000eb00000000800 */
[----:B------:R-:W3:Y:S01]  /*1fb0*/  LDC R18, c[0x0][0xb0c] ;  /* 0x0002c300ff127b82 */ /* 0x000ee20000000800 */
[----:B----4-:R-:W-:Y:S01]  /*1fc0*/  IMAD.HI.U32 R17, R0, R5, RZ ;  /* 0x0000000500117227 */ /* 0x010fe200078e00ff */
[----:B------:R-:W-:-:S03]  /*1fd0*/  ISETP.NE.AND P0, PT, R4, 0x1, PT ;  /* 0x000000010400780c */ /* 0x000fc60003f05270 */
[----:B------:R-:W-:-:S03]  /*1fe0*/  IMAD.HI.U32 R5, R11, R5, RZ ;  /* 0x000000050b057227 */ /* 0x000fc600078e00ff */
[----:B------:R-:W4:Y:S01]  /*1ff0*/  LDC.64 R2, c[0x0][0xb28] ;  /* 0x0002ca00ff027b82 */ /* 0x000f220000000a00 */
[----:B-1----:R-:W-:-:S04]  /*2000*/  IMAD.HI.U32 R20, R9, R6, RZ ;  /* 0x0000000609147227 */ /* 0x002fc800078e00ff */
[----:B------:R-:W-:Y:S01]  /*2010*/  IMAD.HI.U32 R22, R13, R6, RZ ;  /* 0x000000060d167227 */ /* 0x000fe200078e00ff */
[----:B------:R-:W-:Y:S02]  /*2020*/  SHF.R.U32.HI R20, RZ, R7, R20 ;  /* 0x00000007ff147219 */ /* 0x000fe40000011614 */
[-C--:B--2---:R-:W-:Y:S02]  /*2030*/  SHF.R.U32.HI R17, RZ, R16.reuse, R17 ;  /* 0x00000010ff117219 */ /* 0x084fe40000011611 */
[----:B------:R-:W-:Y:S02]  /*2040*/  SHF.R.U32.HI R16, RZ, R16, R5 ;  /* 0x00000010ff107219 */ /* 0x000fe40000011605 */
[----:B------:R-:W-:Y:S02]  /*2050*/  SEL R17, R0, R17, !P0 ;  /* 0x0000001100117207 */ /* 0x000fe40004000000 */
[----:B------:R-:W-:Y:S02]  /*2060*/  SHF.R.U32.HI R22, RZ, R7, R22 ;  /* 0x00000007ff167219 */ /* 0x000fe40000011616 */
[----:B---3--:R-:W-:-:S02]  /*2070*/  ISETP.NE.AND P1, PT, R18, 0x1, PT ;  /* 0x000000011200780c */ /* 0x008fc40003f25270 */
[----:B------:R-:W-:Y:S02]  /*2080*/  SEL R5, R11, R16, !P0 ;  /* 0x000000100b057207 */ /* 0x000fe40004000000 */
[----:B------:R-:W-:Y:S02]  /*2090*/  SEL R19, R9, R20, !P1 ;  /* 0x0000001409137207 */ /* 0x000fe40004800000 */
[----:B------:R-:W-:Y:S01]  /*20a0*/  SEL R7, R13, R22, !P1 ;  /* 0x000000160d077207 */ /* 0x000fe20004800000 */
[----:B----4-:R-:W-:-:S04]  /*20b0*/  IMAD.HI.U32 R20, R17, R2, RZ ;  /* 0x0000000211147227 */ /* 0x010fc800078e00ff */
[----:B------:R-:W-:Y:S01]  /*20c0*/  IMAD.HI.U32 R6, R19, R2, RZ ;  /* 0x0000000213067227 */ /* 0x000fe200078e00ff */
[----:B------:R-:W-:-:S04]  /*20d0*/  @P3 SHF.R.U32.HI R17, RZ, R3, R20 ;  /* 0x00000003ff113219 */ /* 0x000fc80000011614 */
        /* <DEDUP_REMOVED lines=8> */
[----:B------:R-:W-:-:S04]  /*2160*/  @!P0 IMAD.HI.U32 R16, R7, R2, RZ ;  /* 0x0000000207108227 */ /* 0x000fc800078e00ff */
[----:B------:R-:W-:Y:S01]  /*2170*/  IMAD.MOV R2, RZ, RZ, -R6 ;  /* 0x000000ffff027224 */ /* 0x000fe200078e0a06 */
[----:B------:R-:W-:-:S03]  /*2180*/  @!P0 SHF.R.U32.HI R16, RZ, R3, R16 ;  /* 0x00000003ff108219 */ /* 0x000fc60000011610 */
[----:B------:R-:W-:Y:S01]  /*2190*/  IMAD R2, R26, R2, R5 ;  /* 0x000000021a027224 */ /* 0x000fe200078e0205 */
[----:B------:R-:W-:Y:S02]  /*21a0*/  @!P0 SEL R3, R7, R16, !P3 ;  /* 0x0000001007038207 */ /* 0x000fe40005800000 */
[----:B------:R-:W-:-:S03]  /*21b0*/  IADD3 R16, PT, PT, -R5, RZ, RZ ;  /* 0x000000ff05107210 */ /* 0x000fc60007ffe1ff */
[--C-:B------:R-:W-:Y:S02]  /*21c0*/  @!P0 IMAD.IADD R6, R6, 0x1, -R3.reuse ;  /* 0x0000000106068824 */ /* 0x100fe400078e0a03 */
[----:B------:R-:W-:Y:S01]  /*21d0*/  @!P0 IMAD R3, R2, R19, R3 ;  /* 0x0000001302038224 */ /* 0x000fe200078e0203 */
[----:B------:R-:W-:Y:S01]  /*21e0*/  IADD3 R2, PT, PT, -R7, RZ, RZ ;  /* 0x000000ff07027210 */ /* 0x000fe20007ffe1ff */
[----:B------:R-:W-:Y:S02]  /*21f0*/  @!P0 IMAD R5, R26, R6, R7 ;  /* 0x000000061a058224 */ /* 0x000fe400078e0207 */
[----:B------:R-:W-:Y:S02]  /*2200*/  IMAD R11, R4, R16, R11 ;  /* 0x00000010040b7224 */ /* 0x000fe400078e020b */
[----:B------:R-:W-:Y:S02]  /*2210*/  @!P0 IMAD.MOV.U32 R7, RZ, RZ, R3 ;  /* 0x000000ffff078224 */ /* 0x000fe400078e0003 */
[----:B------:R-:W-:-:S02]  /*2220*/  IMAD R2, R18, R2, R13 ;  /* 0x0000000212027224 */ /* 0x000fc400078e020d */
[----:B------:R-:W-:Y:S02]  /*2230*/  IMAD R11, R5, R4, R11 ;  /* 0x00000004050b7224 */ /* 0x000fe400078e020b */
[----:B------:R-:W-:Y:S02]  /*2240*/  IMAD R13, R7, R18, R2 ;  /* 0x00000012070d7224 */ /* 0x000fe400078e0202 */
.L_x_33:
[----:B------:R-:W1:Y:S02]  /*2250*/  LDCU UR8, c[0x0][0xb30] ;  /* 0x00016600ff0877ac */ /* 0x000e640008000800 */
[----:B-1----:R-:W-:-:S09]  /*2260*/  UISETP.NE.AND UP0, UPT, UR8, 0x1, UPT ;  /* 0x000000010800788c */ /* 0x002fd2000bf05270 */
[----:B------:R-:W-:Y:S05]  /*2270*/  BRA.U UP0, `(.L_x_34) ;  /* 0x0000000100407547 */ /* 0x000fea000b800000 */
[----:B------:R-:W1:Y:S08]  /*2280*/  LDC.64 R4, c[0x0][0xb10] ;  /* 0x0002c400ff047b82 */ /* 0x000e700000000a00 */
[----:B------:R-:W2:Y:S08]  /*2290*/  LDC.64 R2, c[0x0][0xb18] ;  /* 0x0002c600ff027b82 */ /* 0x000eb00000000a00 */
[----:B------:R-:W3:Y:S08]  /*22a0*/  LDC R6, c[0x0][0xb20] ;  /* 0x0002c800ff067b82 */ /* 0x000ef00000000800 */
[----:B------:R-:W4:Y:S01]  /*22b0*/  LDC R16, c[0x0][0xb0c] ;  /* 0x0002c300ff107b82 */ /* 0x000f220000000800 */
[----:B-1----:R-:W-:-:S05]  /*22c0*/  IMAD.HI.U32 R4, R13, R4, RZ ;  /* 0x000000040d047227 */ /* 0x002fca00078e00ff */
[----:B------:R-:W-:Y:S01]  /*22d0*/  SHF.R.U32.HI R4, RZ, R5, R4 ;  /* 0x00000005ff047219 */ /* 0x000fe20000011604 */
[----:B--2---:R-:W-:Y:S01]  /*22e0*/  IMAD.HI.U32 R3, R11, R3, RZ ;  /* 0x000000030b037227 */ /* 0x004fe200078e00ff */
[----:B------:R-:W-:-:S04]  /*22f0*/  ISETP.NE.AND P0, PT, R2, 0x1, PT ;  /* 0x000000010200780c */ /* 0x000fc80003f05270 */
[----:B---3--:R-:W-:-:S04]  /*2300*/  SHF.R.U32.HI R6, RZ, R6, R3 ;  /* 0x00000006ff067219 */ /* 0x008fc80000011603 */
[----:B------:R-:W-:Y:S02]  /*2310*/  SEL R3, R11, R6, !P0 ;  /* 0x000000060b037207 */ /* 0x000fe40004000000 */
[----:B----4-:R-:W-:-:S04]  /*2320*/  ISETP.NE.AND P1, PT, R16, 0x1, PT ;  /* 0x000000011000780c */ /* 0x010fc80003f25270 */
[----:B------:R-:W-:-:S05]  /*2330*/  SEL R4, R13, R4, !P1 ;  /* 0x000000040d047207 */ /* 0x000fca0004800000 */
[----:B------:R-:W-:Y:S02]  /*2340*/  IMAD.IADD R5, R3, 0x1, -R4 ;  /* 0x0000000103057824 */ /* 0x000fe400078e0a04 */
[----:B------:R-:W-:Y:S02]  /*2350*/  IMAD.IADD R3, R4, 0x1, -R3 ;  /* 0x0000000104037824 */ /* 0x000fe400078e0a03 */
[----:B------:R-:W-:Y:S02]  /*2360*/  IMAD R13, R5, R16, R13 ;  /* 0x00000010050d7224 */ /* 0x000fe400078e020d */
[----:B------:R-:W-:-:S07]  /*2370*/  IMAD R11, R3, R2, R11 ;  /* 0x00000002030b7224 */ /* 0x000fce00078e020b */
.L_x_34:
[----:B------:R-:W-:Y:S01]  /*2380*/  VIADD R14, R14, 0x1 ;  /* 0x000000010e0e7836 */ /* 0x000fe20000000000 */
[----:B------:R-:W-:Y:S01]  /*2390*/  PLOP3.LUT P1, PT, PT, PT, PT, 0x80, 0x8 ;  /* 0x000000000008781c */ /* 0x000fe20003f2f070 */
[----:B------:R-:W-:Y:S02]  /*23a0*/  IMAD.IADD R21, R13, 0x1, R60 ;  /* 0x000000010d157824 */ /* 0x000fe400078e023c */
[----:B------:R-:W-:Y:S01]  /*23b0*/  IMAD.IADD R20, R11, 0x1, R58 ;  /* 0x000000010b147824 */ /* 0x000fe200078e023a */
[----:B------:R-:W-:-:S04]  /*23c0*/  ISETP.NE.AND P0, PT, R14, 0x2, PT ;  /* 0x000000020e00780c */ /* 0x000fc80003f05270 */
[----:B------:R-:W-:Y:S02]  /*23d0*/  SEL R3, RZ, 0x1, P0 ;  /* 0x00000001ff037807 */ /* 0x000fe40000000000 */
[----:B------:R-:W-:Y:S02]  /*23e0*/  SEL R14, R14, RZ, P0 ;  /* 0x000000ff0e0e7207 */ /* 0x000fe40000000000 */
[----:B------:R-:W-:Y:S01]  /*23f0*/  LOP3.LUT R12, R12, R3, RZ, 0x3c, !PT ;  /* 0x000000030c0c7212 */ /* 0x000fe200078e3cff */
[----:B------:R-:W-:Y:S06]  /*2400*/  @P2 BRA `(.L_x_35) ;  /* 0xfffffff000402947 */ /* 0x000fec000383ffff */
[----:B------:R-:W-:Y:S01]  /*2410*/  UIADD3 UR5, UPT, UPT, UR4, 0x10, URZ ;  /* 0x0000001004057890 */ /* 0x000fe2000fffe0ff */
[----:B------:R-:W-:-:S03]  /*2420*/  SHF.L.U32 R3, R15, 0x1f, RZ ;  /* 0x0000001f0f037819 */ /* 0x000fc600000006ff */
[----:B------:R-:W-:-:S09]  /*2430*/  ULEA UR4, UR6, UR5, 0x3 ;  /* 0x0000000506047291 */ /* 0x000fd2000f8e18ff */
[----:B------:R-:W1:Y:S02]  /*2440*/  SYNCS.PHASECHK.TRANS64.TRYWAIT P0, [UR4], R3 ;  /* 0x00000003ff0075a7 */ /* 0x000e640008001104 */
[----:B-1----:R-:W-:Y:S05]  /*2450*/  @!P0 BRA `(.L_x_36) ;  /* 0x0000005c00488947 */ /* 0x002fea0003800000 */
.L_x_134:
[----:B------:R-:W-:-:S04]  /*2460*/  UIADD3 UR6, UPT, UPT, UR6, 0x1, URZ ;  /* 0x0000000106067890 */ /* 0x000fc8000fffe0ff */
[----:B------:R-:W-:-:S04]  /*2470*/  UISETP.NE.AND UP0, UPT, UR6, 0x2, UPT ;  /* 0x000000020600788c */ /* 0x000fc8000bf05270 */
[----:B------:R-:W-:Y:S02]  /*2480*/  USEL UR4, URZ, 0x1, UP0 ;  /* 0x00000001ff047887 */ /* 0x000fe40008000000 */
[----:B------:R-:W-:-:S04]  /*2490*/  USEL UR6, UR6, URZ, UP0 ;  /* 0x000000ff06067287 */ /* 0x000fc80008000000 */
[----:B------:R-:W-:Y:S01]  /*24a0*/  ULEA UR6, UR6, UR5, 0x3 ;  /* 0x0000000506067291 */ /* 0x000fe2000f8e18ff */
[----:B-1----:R-:W-:-:S04]  /*24b0*/  LOP3.LUT R3, R15, UR4, RZ, 0x3c, !PT ;  /* 0x000000040f037c12 */ /* 0x002fc8000f8e3cff */
[----:B------:R-:W-:Y:S01]  /*24c0*/  SHF.L.U32 R3, R3, 0x1f, RZ ;  /* 0x0000001f03037819 */ /* 0x000fe200000006ff */
[----:B----4-:R-:W-:-:S07]  /*24d0*/  IMAD.U32 R0, RZ, RZ, UR6 ;  /* 0x00000006ff007e24 */ /* 0x010fce000f8e00ff */
.L_x_37:
[----:B-1----:R1:W2:Y:S02]  /*24e0*/  SYNCS.PHASECHK.TRANS64.TRYWAIT P0, [R0+URZ], R3 ;  /* 0x00000003000075a7 */ /* 0x0022a400080011ff */
[----:B--2---:R-:W-:Y:S05]  /*24f0*/  @!P0 NANOSLEEP.SYNCS 0x989680 ;  /* 0x009896800000895d */ /* 0x004fea0003900000 */
[----:B------:R-:W2:Y:S02]  /*2500*/  @!P0 SYNCS.PHASECHK.TRANS64 P0, [R0+URZ], R3 ;  /* 0x00000003000085a7 */ /* 0x000ea400080010ff */
[----:B--2---:R-:W-:Y:S05]  /*2510*/  @P0 EXIT ;  /* 0x000000000000094d */ /* 0x004fea0003800000 */
[----:B------:R-:W-:Y:S05]  /*2520*/  BRA `(.L_x_37) ;  /* 0xfffffffc00ec7947 */ /* 0x000fea000383ffff */
.L_x_17:
[----:B------:R-:W-:-:S04]  /*2530*/  UISETP.NE.AND UP1, UPT, UR37, URZ, UPT ;  /* 0x000000ff2500728c */ /* 0x000fc8000bf25270 */
[----:B------:R-:W-:-:S09]  /*2540*/  UISETP.NE.OR UP1, UPT, UR8, 0x1, UP1 ;  /* 0x000000010800788c */ /* 0x000fd20008f25670 */
[----:B------:R-:W-:Y:S05]  /*2550*/  BRA.U UP1, `(.L_x_38) ;  /* 0x0000000501487547 */ /* 0x000fea000b800000 */
[----:B------:R-:W-:Y:S01]  /*2560*/  ISETP.NE.AND P2, PT, R2, RZ, PT ;  /* 0x000000ff0200720c */ /* 0x000fe20003f45270 */
[----:B------:R-:W-:Y:S01]  /*2570*/  IMAD.MOV.U32 R12, RZ, RZ, 0x1 ;  /* 0x00000001ff0c7424 */ /* 0x000fe200078e00ff */
[----:B------:R-:W-:Y:S02]  /*2580*/  CS2R R10, SRZ ;  /* 0x00000000000a7805 */ /* 0x000fe4000001ff00 */
[----:B------:R-:W-:Y:S01]  /*2590*/  CS2R R8, SRZ ;  /* 0x0000000000087805 */ /* 0x000fe2000001ff00 */
[----:B------:R-:W-:Y:S01]  /*25a0*/  UMOV UR4, 0x400 ;  /* 0x0000040000047882 */ /* 0x000fe20000000000 */
[----:B------:R-:W-:Y:S01]  /*25b0*/  UMOV UR6, URZ ;  /* 0x000000ff00067c82 */ /* 0x000fe20008000000 */
[----:B------:R-:W-:-:S12]  /*25c0*/  ULEA UR37, UR37, UR4, 0x18 ;  /* 0x0000000425257291 */ /* 0x000fd8000f8ec0ff */
.L_x_42:
[----:B------:R-:W-:Y:S02]  /*25d0*/  LEA R0, R8, UR37, 0x3 ;  /* 0x0000002508007c11 */ /* 0x000fe4000f8e18ff */
[----:B------:R-:W-:-:S03]  /*25e0*/  SHF.L.U32 R5, R9, 0x1f, RZ ;  /* 0x0000001f09057819 */ /* 0x000fc600000006ff */
[----:B------:R-:W-:Y:S01]  /*25f0*/  VIADD R4, R0, 0xe0 ;  /* 0x000000e000047836 */ /* 0x000fe20000000000 */
[----:B------:R-:W1:Y:S02]  /*2600*/  SYNCS.PHASECHK.TRANS64.TRYWAIT P0, [R0+URZ+0xd0], R5 ;  /* 0x0000d005000075a7 */ /* 0x000e6400080011ff */
[----:B-1----:R-:W-:Y:S05]  /*2610*/  @!P0 BRA `(.L_x_39) ;  /* 0x0000005800f08947 */ /* 0x002fea0003800000 */
.L_x_135:
[----:B------:R-:W-:Y:S01]  /*2620*/  ULEA UR5, UR6, UR37, 0x3 ;  /* 0x0000002506057291 */ /* 0x000fe2000f8e18ff */
[----:B------:R-:W-:Y:S02]  /*2630*/  PRMT R4, RZ, 0x654, R4 ;  /* 0x00000654ff047816 */ /* 0x000fe40000000004 */
[----:B-1----:R-:W-:Y:S01]  /*2640*/  SHF.L.U32 R5, R12, 0x1f, RZ ;  /* 0x0000001f0c057819 */ /* 0x002fe200000006ff */
[----:B------:R-:W-:Y:S01]  /*2650*/  UIADD3 UR4, UPT, UPT, UR5, 0x70, URZ ;  /* 0x0000007005047890 */ /* 0x000fe2000fffe0ff */
[----:B------:R1:W-:Y:S05]  /*2660*/  SYNCS.ARRIVE.TRANS64.RED.A1T0 RZ, [R4+URZ], RZ ;  /* 0x000000ff04ff79a7 */ /* 0x0003ea00081004ff */
[----:B------:R-:W-:Y:S01]  /*2670*/  IMAD.U32 R7, RZ, RZ, UR4 ;  /* 0x00000004ff077e24 */ /* 0x000fe2000f8e00ff */
[----:B------:R-:W2:Y:S04]  /*2680*/  SYNCS.PHASECHK.TRANS64.TRYWAIT P0, [UR5+0x80], R5 ;  /* 0x00008005ff0075a7 */ /* 0x000ea80008001105 */
[----:B------:R-:W-:Y:S01]  /*2690*/  PRMT R6, R2, 0x654, R7 ;  /* 0x0000065402067816 */ /* 0x000fe20000000007 */
[----:B-1----:R-:W-:Y:S01]  /*26a0*/  @!P2 IMAD.MOV.U32 R4, RZ, RZ, 0x10 ;  /* 0x00000010ff04a424 */ /* 0x002fe200078e00ff */
[----:B--2---:R-:W-:Y:S06]  /*26b0*/  @!P0 BRA `(.L_x_40) ;  /* 0x0000005800dc8947 */ /* 0x004fec0003800000 */
.L_x_137:
[----:B------:R-:W-:Y:S01]  /*26c0*/  ULEA UR4, UR6, UR37, 0x4 ;  /* 0x0000002506047291 */ /* 0x000fe2000f8e20ff */
[----:B------:R-:W-:Y:S01]  /*26d0*/  SEL R3, R6, R3, !P2 ;  /* 0x0000000306037207 */ /* 0x000fe20005000000 */
[----:B------:R-:W-:Y:S01]  /*26e0*/  UIADD3 UR5, UPT, UPT, UR5, 0x70, URZ ;  /* 0x0000007005057890 */ /* 0x000fe2000fffe0ff */
[----:B-1----:R-:W-:Y:S01]  /*26f0*/  LEA R0, R11, UR37, 0x3 ;  /* 0x000000250b007c11 */ /* 0x002fe2000f8e18ff */
[----:B------:R-:W-:Y:S01]  /*2700*/  UIADD3 UR4, UPT, UPT, UR4, 0x100, URZ ;  /* 0x0000010004047890 */ /* 0x000fe2000fffe0ff */
[----:B------:R-:W-:Y:S01]  /*2710*/  SHF.L.U32 R5, R10, 0x1f, RZ ;  /* 0x0000001f0a057819 */ /* 0x000fe200000006ff */
[----:B------:R1:W-:Y:S01]  /*2720*/  @!P2 SYNCS.ARRIVE.TRANS64.RED RZ, [R3+URZ], R4 ;  /* 0x0000000403ffa9a7 */ /* 0x0003e200080004ff */
[----:B------:R-:W-:Y:S01]  /*2730*/  UIADD3 UR6, UPT, UPT, UR6, 0x1, URZ ;  /* 0x0000000106067890 */ /* 0x000fe2000fffe0ff */
[----:B------:R-:W-:-:S03]  /*2740*/  VIADD R8, R8, 0x1 ;  /* 0x0000000108087836 */ /* 0x000fc60000000000 */
[----:B------:R-:W-:Y:S02]  /*2750*/  UISETP.NE.AND UP0, UPT, UR6, 0x2, UPT ;  /* 0x000000020600788c */ /* 0x000fe4000bf05270 */
[----:B------:R-:W-:Y:S06]  /*2760*/  UGETNEXTWORKID.BROADCAST [UR4], [UR5] ;  /* 0x00000000040073ca */ /* 0x000fec0008000100 */
[----:B------:R-:W-:Y:S01]  /*2770*/  USEL UR4, URZ, 0x1, UP0 ;  /* 0x00000001ff047887 */ /* 0x000fe20008000000 */
[----:B------:R-:W-:Y:S01]  /*2780*/  ISETP.NE.AND P0, PT, R8, 0x2, PT ;  /* 0x000000020800780c */ /* 0x000fe20003f05270 */
[----:B------:R-:W-:Y:S01]  /*2790*/  USEL UR6, UR6, URZ, UP0 ;  /* 0x000000ff06067287 */ /* 0x000fe20008000000 */
[----:B------:R-:W2:Y:S03]  /*27a0*/  SYNCS.PHASECHK.TRANS64.TRYWAIT P1, [R0+URZ+0x70], R5 ;  /* 0x00007005000075a7 */ /* 0x000ea600080211ff */
[----:B------:R-:W-:Y:S01]  /*27b0*/  LOP3.LUT R12, R12, UR4, RZ, 0x3c, !PT ;  /* 0x000000040c0c7c12 */ /* 0x000fe2000f8e3cff */
[----:B-12---:R-:W-:Y:S07]  /*27c0*/  @!P1 BRA `(.L_x_41) ;  /* 0x0000005800b09947 */ /* 0x006fee0003800000 */
.L_x_138:
[C---:B------:R-:W-:Y:S01]  /*27d0*/  LEA R4, R11.reuse, UR37, 0x4 ;  /* 0x000000250b047c11 */ /* 0x040fe2000f8e20ff */
[----:B-1----:R-:W-:Y:S01]  /*27e0*/  VIADD R0, R0, 0x80 ;  /* 0x0000008000007836 */ /* 0x002fe20000000000 */
[----:B------:R-:W-:Y:S01]  /*27f0*/  SEL R8, R8, RZ, P0 ;  /* 0x000000ff08087207 */ /* 0x000fe20000000000 */
[----:B------:R-:W-:-:S03]  /*2800*/  VIADD R11, R11, 0x1 ;  /* 0x000000010b0b7836 */ /* 0x000fc60000000000 */
[----:B------:R-:W1:Y:S01]  /*2810*/  LDS.128 R4, [R4+0x100] ;  /* 0x0001000004047984 */ /* 0x000e620000000c00 */
[----:B------:R-:W-:Y:S02]  /*2820*/  PRMT R0, RZ, 0x654, R0 ;  /* 0x00000654ff007816 */ /* 0x000fe40000000000 */
[C---:B------:R-:W-:Y:S01]  /*2830*/  ISETP.NE.AND P1, PT, R11.reuse, 0x2, PT ;  /* 0x000000020b00780c */ /* 0x040fe20003f25270 */
[----:B------:R-:W-:Y:S01]  /*2840*/  @!PT LDS RZ, [RZ] ;  /* 0x00000000fffff984 */ /* 0x000fe20000000800 */
[----:B------:R-:W-:Y:S01]  /*2850*/  @!PT LDS RZ, [RZ] ;  /* 0x00000000fffff984 */ /* 0x000fe20000000800 */
[----:B------:R-:W-:Y:S01]  /*2860*/  @!PT LDS RZ, [RZ] ;  /* 0x00000000fffff984 */ /* 0x000fe20000000800 */
[----:B------:R-:W-:Y:S01]  /*2870*/  @!PT LDS RZ, [RZ] ;  /* 0x00000000fffff984 */ /* 0x000fe20000000800 */
[----:B------:R2:W-:Y:S06]  /*2880*/  MEMBAR.ALL.CTA ;  /* 0x0000000000007992 */ /* 0x0005ec0000008000 */
[----:B--2---:R-:W2:Y:S01]  /*2890*/  FENCE.VIEW.ASYNC.S ;  /* 0x00000000000073c6 */ /* 0x004ea20000000000 */
[----:B------:R-:W-:Y:S01]  /*28a0*/  SEL R11, R11, RZ, P1 ;  /* 0x000000ff0b0b7207 */ /* 0x000fe20000800000 */
[----:B--2---:R2:W-:Y:S01]  /*28b0*/  SYNCS.ARRIVE.TRANS64.RED.A1T0 RZ, [R0+URZ], RZ ;  /* 0x000000ff00ff79a7 */ /* 0x0045e200081004ff */
[----:B-1----:R-:W-:-:S02]  /*28c0*/  LOP3.LUT P3, RZ, R6, 0x1, RZ, 0xc0, !PT ;  /* 0x0000000106ff7812 */ /* 0x002fc4000786c0ff */
[----:B------:R-:W-:-:S04]  /*28d0*/  SEL R5, RZ, 0x1, P1 ;  /* 0x00000001ff057807 */ /* 0x000fc80000800000 */
[----:B------:R-:W-:Y:S02]  /*28e0*/  LOP3.LUT R10, R10, R5, RZ, 0x3c, !PT ;  /* 0x000000050a0a7212 */ /* 0x000fe400078e3cff */
[----:B--2---:R-:W-:-:S04]  /*28f0*/  SEL R0, RZ, 0x1, P0 ;  /* 0x00000001ff007807 */ /* 0x004fc80000000000 */
[----:B------:R-:W-:Y:S01]  /*2900*/  LOP3.LUT R9, R9, R0, RZ, 0x3c, !PT ;  /* 0x0000000009097212 */ /* 0x000fe200078e3cff */
[----:B------:R-:W-:Y:S06]  /*2910*/  @P3 BRA `(.L_x_42) ;  /* 0xfffffffc002c3947 */ /* 0x000fec000383ffff */
[----:B------:R-:W-:Y:S01]  /*2920*/  ULEA UR5, UR6, UR37, 0x3 ;  /* 0x0000002506057291 */ /* 0x000fe2000f8e18ff */
[----:B------:R-:W-:-:S08]  /*2930*/  SHF.L.U32 R3, R12, 0x1f, RZ ;  /* 0x0000001f0c037819 */ /* 0x000fd000000006ff */
[----:B------:R-:W1:Y:S02]  /*2940*/  SYNCS.PHASECHK.TRANS64 P0, [UR5+0x80], R3 ;  /* 0x00008003ff0075a7 */ /* 0x000e640008001005 */
[----:B-1----:R-:W-:Y:S05]  /*2950*/  @P0 BRA `(.L_x_43) ;  /* 0x0000000000080947 */ /* 0x002fea0003800000 */
[----:B------:R-:W1:Y:S02]  /*2960*/  SYNCS.PHASECHK.TRANS64.TRYWAIT P0, [UR5+0x80], R3 ;  /* 0x00008003ff0075a7 */ /* 0x000e640008001105 */
[----:B-1----:R-:W-:Y:S05]  /*2970*/  @!P0 BRA `(.L_x_44) ;  /* 0x0000005800588947 */ /* 0x002fea0003800000 */
.L_x_43:
[----:B------:R-:W-:-:S04]  /*2980*/  UIADD3 UR4, UPT, UPT, UR6, 0x1, URZ ;  /* 0x0000000106047890 */ /* 0x000fc8000fffe0ff */
[----:B------:R-:W-:-:S04]  /*2990*/  UISETP.NE.AND UP0, UPT, UR4, 0x2, UPT ;  /* 0x000000020400788c */ /* 0x000fc8000bf05270 */
[----:B------:R-:W-:Y:S02]  /*29a0*/  USEL UR7, URZ, 0x1, UP0 ;  /* 0x00000001ff077887 */ /* 0x000fe40008000000 */
[----:B------:R-:W-:-:S04]  /*29b0*/  USEL UR4, UR4, URZ, UP0 ;  /* 0x000000ff04047287 */ /* 0x000fc80008000000 */
[----:B------:R-:W-:Y:S01]  /*29c0*/  ULEA UR4, UR4, UR37, 0x3 ;  /* 0x0000002504047291 */ /* 0x000fe2000f8e18ff */
[----:B-1----:R-:W-:-:S04]  /*29d0*/  LOP3.LUT R3, R12, UR7, RZ, 0x3c, !PT ;  /* 0x000000070c037c12 */ /* 0x002fc8000f8e3cff */
[----:B------:R-:W-:-:S04]  /*29e0*/  SHF.L.U32 R0, R3, 0x1f, RZ ;  /* 0x0000001f03007819 */ /* 0x000fc800000006ff */
[----:B------:R-:W1:Y:S02]  /*29f0*/  SYNCS.PHASECHK.TRANS64 P0, [UR4+0x80], R0 ;  /* 0x00008000ff0075a7 */ /* 0x000e640008001004 */
[----:B-1----:R-:W-:Y:S05]  /*2a00*/  @P0 EXIT ;  /* 0x000000000000094d */ /* 0x002fea0003800000 */
[----:B------:R-:W-:Y:S02]  /*2a10*/  SHF.L.U32 R3, R3, 0x1f, RZ ;  /* 0x0000001f03037819 */ /* 0x000fe400000006ff */
[----:B------:R-:W-:-:S07]  /*2a20*/  MOV R0, UR4 ;  /* 0x0000000400007c02 */ /* 0x000fce0008000f00 */
.L_x_45:
[----:B-1----:R1:W2:Y:S02]  /*2a30*/  SYNCS.PHASECHK.TRANS64.TRYWAIT P0, [R0+URZ+0x80], R3 ;  /* 0x00008003000075a7 */ /* 0x0022a400080011ff */
[----:B--2---:R-:W-:Y:S05]  /*2a40*/  @!P0 NANOSLEEP.SYNCS 0x989680 ;  /* 0x009896800000895d */ /* 0x004fea0003900000 */
[----:B------:R-:W2:Y:S02]  /*2a50*/  @!P0 SYNCS.PHASECHK.TRANS64 P0, [R0+URZ+0x80], R3 ;  /* 0x00008003000085a7 */ /* 0x000ea400080010ff */
[----:B--2---:R-:W-:Y:S05]  /*2a60*/  @P0 EXIT ;  /* 0x000000000000094d */ /* 0x004fea0003800000 */
[----:B------:R-:W-:Y:S05]  /*2a70*/  BRA `(.L_x_45) ;  /* 0xfffffffc00ec7947 */ /* 0x000fea000383ffff */
.L_x_38:
[----:B------:R-:W-:-:S09]  /*2a80*/  UISETP.NE.AND UP1, UPT, UR8, URZ, UPT ;  /* 0x000000ff0800728c */ /* 0x000fd2000bf25270 */
[----:B------:R-:W-:Y:S05]  /*2a90*/  BRA.U UP1, `(.L_x_46) ;  /* 0x00000011013c7547 */ /* 0x000fea000b800000 */
[----:B------:R-:W-:Y:S01]  /*2aa0*/  UMOV UR4, 0x40 ;  /* 0x0000004000047882 */ /* 0x000fe20000000000 */
[----:B------:R-:W-:Y:S01]  /*2ab0*/  NOP ;  /* 0x0000000000007918 */ /* 0x000fe20000000000 */
[----:B------:R-:W-:Y:S01]  /*2ac0*/  ULEA UR4, UR37, UR4, 0x18 ;  /* 0x0000000425047291 */ /* 0x000fe2000f8ec0ff */
[----:B------:R-:W-:Y:S02]  /*2ad0*/  UMOV UR5, 0x400 ;  /* 0x0000040000057882 */ /* 0x000fe40000000000 */
[----:B------:R-:W-:-:S06]  /*2ae0*/  ULEA UR37, UR37, UR5, 0x18 ;  /* 0x0000000525257291 */ /* 0x000fcc000f8ec0ff */
[----:B------:R-:W1:Y:S02]  /*2af0*/  LDS.U8 R0, [UR4+0x1c] ;  /* 0x00001c04ff007984 */ /* 0x000e640008000000 */
[----:B-1----:R-:W-:-:S13]  /*2b00*/  ISETP.NE.AND P0, PT, R0, RZ, PT ;  /* 0x000000ff0000720c */ /* 0x002fda0003f05270 */
[----:B------:R-:W-:Y:S05]  /*2b10*/  @P0 BRA `(.L_x_47) ;  /* 0x0000000000580947 */ /* 0x000fea0003800000 */
[----:B------:R-:W-:-:S13]  /*2b20*/  ELECT P0, URZ, PT ;  /* 0x0000000000ff782f */ /* 0x000fda0003800000 */
[----:B------:R-:W-:Y:S05]  /*2b30*/  @!P0 BRA `(.L_x_48) ;  /* 0x0000000000608947 */ /* 0x000fea0003800000 */
[----:B------:R-:W-:Y:S01]  /*2b40*/  UMOV UR5, 0x10 ;  /* 0x0000001000057882 */ /* 0x000fe20000000000 */
[----:B------:R-:W-:Y:S01]  /*2b50*/  HFMA2 R0, -RZ, RZ, 0, 5.9604644775390625e-08 ;  /* 0x00000001ff007431 */ /* 0x000fe200000001ff */
[----:B------:R-:W-:-:S03]  /*2b60*/  MOV R2, 0xffff ;  /* 0x0000ffff00027802 */ /* 0x000fc60000000f00 */
[----:B------:R-:W-:Y:S04]  /*2b70*/  DEPBAR.LE SB1, 0x36 ;  /* 0x00009d800000791a */ /* 0x000fe80000000000 */
[----:B------:R-:W1:Y:S02]  /*2b80*/  UTCATOMSWS.FIND_AND_SET.ALIGN UP0, UR5, UR5 ;  /* 0x00000005000575e3 */ /* 0x000e640008000800 */
[----:B-1----:R-:W-:Y:S01]  /*2b90*/  MOV R3, UR5 ;  /* 0x0000000500037c02 */ /* 0x002fe20008000f00 */
[----:B------:R-:W-:Y:S06]  /*2ba0*/  BRA.U UP0, `(.L_x_49) ;  /* 0x0000000100187547 */ /* 0x000fec000b800000 */
.L_x_50:
[----:B------:R-:W-:Y:S05]  /*2bb0*/  NANOSLEEP 0x64 ;  /* 0x000000640000795d */ /* 0x000fea0003800000 */
[----:B------:R-:W-:-:S05]  /*2bc0*/  UMOV UR5, 0x10 ;  /* 0x0000001000057882 */ /* 0x000fca0000000000 */
[----:B------:R-:W-:Y:S04]  /*2bd0*/  DEPBAR.LE SB1, 0x36 ;  /* 0x00009d800000791a */ /* 0x000fe80000000000 */
[----:B------:R-:W1:Y:S02]  /*2be0*/  UTCATOMSWS.FIND_AND_SET.ALIGN UP0, UR5, UR5 ;  /* 0x00000005000575e3 */ /* 0x000e640008000800 */
[----:B-1----:R-:W-:Y:S01]  /*2bf0*/  MOV R3, UR5 ;  /* 0x0000000500037c02 */ /* 0x002fe20008000f00 */
[----:B------:R-:W-:Y:S05]  /*2c00*/  BRA.U !UP0, `(.L_x_50) ;  /* 0xfffffffd08e87547 */ /* 0x000fea000b83ffff */
.L_x_49:
[-C--:B------:R-:W-:Y:S02]  /*2c10*/  SHF.L.U32 R2, R2, R3.reuse, RZ ;  /* 0x0000000302027219 */ /* 0x080fe400000006ff */
[----:B------:R-:W-:Y:S01]  /*2c20*/  SHF.L.U32 R0, R0, R3, RZ ;  /* 0x0000000300007219 */ /* 0x000fe200000006ff */
[----:B------:R-:W-:Y:S02]  /*2c30*/  IMAD.SHL.U32 R3, R3, 0x20, RZ ;  /* 0x0000002003037824 */ /* 0x000fe400078e00ff */
[----:B------:R1:W-:Y:S04]  /*2c40*/  ATOMS.OR RZ, [UR4+0x14], R2 ;  /* 0x00001402ffff798c */ /* 0x0003e8000b000004 */
[----:B------:R1:W-:Y:S04]  /*2c50*/  ATOMS.OR RZ, [UR4+0x18], R0 ;  /* 0x00001800ffff798c */ /* 0x0003e8000b000004 */
[----:B------:R1:W-:Y:S01]  /*2c60*/  STS [UR37+0x120], R3 ;  /* 0x00012003ff007988 */ /* 0x0003e20008000825 */
[----:B------:R-:W-:Y:S05]  /*2c70*/  BRA `(.L_x_48) ;  /* 0x0000000000107947 */ /* 0x000fea0003800000 */
.L_x_47:
[----:B------:R-:W-:Y:S02]  /*2c80*/  MOV R0, 0xffffffff ;  /* 0xffffffff00007802 */ /* 0x000fe40000000f00 */
[----:B------:R-:W-:-:S03]  /*2c90*/  MOV R2, 0x2cc0 ;  /* 0x00002cc000027802 */ /* 0x000fc60000000f00 */
[----:B------:R1:W-:Y:S04]  /*2ca0*/  STS [UR37+0x120], R0 ;  /* 0x00012000ff007988 */ /* 0x0003e80008000825 */
[----:B-1-3-5:R-:W-:Y:S05]  /*2cb0*/  CALL.REL.NOINC `($__internal_1_$__cuda_sm10x_tcgen05_guardrail_trap_phase_invalid_during_alloc) ;  /* 0x0000005c00a07944 */ /* 0x02afea0003c00000 */
.L_x_48:
[----:B------:R-:W-:Y:S05]  /*2cc0*/  WARPSYNC.ALL ;  /* 0x0000000000007948 */ /* 0x000fea0003800000 */
[----:B------:R-:W2:Y:S01]  /*2cd0*/  S2UR UR5, SR_CgaCtaId ;  /* 0x00000000000579c3 */ /* 0x000ea20000008800 */
[----:B------:R-:W-:Y:S01]  /*2ce0*/  UMOV UR4, 0x400 ;  /* 0x0000040000047882 */ /* 0x000fe20000000000 */
[----:B------:R-:W-:-:S06]  /*2cf0*/  NOP ;  /* 0x0000000000007918 */ /* 0x000fcc0000000000 */
[----:B------:R-:W-:Y:S06]  /*2d00*/  BAR.ARV 0x6, 0xa0 ;  /* 0x0182800000007b1d */ /* 0x000fec0000002000 */
[----:B------:R-:W4:Y:S01]  /*2d10*/  LDCU UR7, c[0x0][0x38c] ;  /* 0x00007180ff0777ac */ /* 0x000f220008000800 */
[----:B------:R-:W-:Y:S01]  /*2d20*/  IMAD.MOV.U32 R11, RZ, RZ, 0x1 ;  /* 0x00000001ff0b7424 */ /* 0x000fe200078e00ff */
[----:B------:R-:W-:Y:S01]  /*2d30*/  CS2R R8, SRZ ;  /* 0x0000000000087805 */ /* 0x000fe2000001ff00 */
[----:B------:R-:W-:Y:S01]  /*2d40*/  IMAD.MOV.U32 R10, RZ, RZ, RZ ;  /* 0x000000ffff0a7224 */ /* 0x000fe200078e00ff */
[----:B------:R-:W3:Y:S01]  /*2d50*/  LDCU UR6, c[0x0][0x38c] ;  /* 0x00007180ff0677ac */ /* 0x000ee20008000800 */
[----:B------:R-:W-:Y:S01]  /*2d60*/  UMOV UR15, URZ ;  /* 0x000000ff000f7c82 */ /* 0x000fe20008000000 */
[----:B------:R-:W-:Y:S01]  /*2d70*/  UMOV UR14, URZ ;  /* 0x000000ff000e7c82 */ /* 0x000fe20008000000 */
[----:B--2---:R-:W-:Y:S01]  /*2d80*/  ULEA UR5, UR5, UR4, 0x18 ;  /* 0x0000000405057291 */ /* 0x004fe2000f8ec0ff */
[----:B------:R-:W-:Y:S01]  /*2d90*/  UMOV UR32, 0x0 ;  /* 0x0000000000207882 */ /* 0x000fe20000000000 */
[----:B------:R-:W-:-:S02]  /*2da0*/  UMOV UR33, 0x4200010 ;  /* 0x0420001000217882 */ /* 0x000fc40000000000 */
[----:B------:R-:W-:Y:S02]  /*2db0*/  UIADD3 UR9, UPT, UPT, UR5, 0x4400, URZ ;  /* 0x0000440005097890 */ /* 0x000fe4000fffe0ff */
[----:B------:R-:W-:Y:S02]  /*2dc0*/  UIADD3 UR10, UPT, UPT, UR5, 0xc400, URZ ;  /* 0x0000c400050a7890 */ /* 0x000fe4000fffe0ff */
[----:B----4-:R-:W-:Y:S01]  /*2dd0*/  UIADD3 UR7, UPT, UPT, UR7, 0x7f, URZ ;  /* 0x0000007f07077890 */ /* 0x010fe2000fffe0ff */
[----:B-1----:R-:W1:Y:S01]  /*2de0*/  LDS R0, [UR5+0x120] ;  /* 0x00012005ff007984 */ /* 0x002e620008000800 */
[----:B------:R-:W-:Y:S02]  /*2df0*/  USHF.R.U32.HI UR9, URZ, 0x4, UR9 ;  /* 0x00000004ff097899 */ /* 0x000fe40008011609 */
[----:B------:R-:W-:Y:S02]  /*2e00*/  USHF.R.S32.HI UR4, URZ, 0x1f, UR7 ;  /* 0x0000001fff047899 */ /* 0x000fe40008011407 */
[----:B------:R-:W-:-:S02]  /*2e10*/  USHF.R.U32.HI UR10, URZ, 0x4, UR10 ;  /* 0x00000004ff0a7899 */ /* 0x000fc4000801160a */
[----:B------:R-:W-:Y:S02]  /*2e20*/  ULEA.HI UR4, UR4, UR7, URZ, 0x7 ;  /* 0x0000000704047291 */ /* 0x000fe4000f8f38ff */
[----:B------:R-:W-:Y:S02]  /*2e30*/  ULOP3.LUT UR9, UR9, 0x3fff, URZ, 0xc0, !UPT ;  /* 0x00003fff09097892 */ /* 0x000fe4000f8ec0ff */
[----:B------:R-:W-:Y:S02]  /*2e40*/  USHF.R.S32.HI UR4, URZ, 0x7, UR4 ;  /* 0x00000007ff047899 */ /* 0x000fe40008011404 */
[----:B------:R-:W-:Y:S02]  /*2e50*/  ULOP3.LUT UR10, UR10, 0x3fff, URZ, 0xc0, !UPT ;  /* 0x00003fff0a0a7892 */ /* 0x000fe4000f8ec0ff */
[----:B------:R-:W-:Y:S01]  /*2e60*/  UISETP.LT.AND UP0, UPT, UR4, 0x1, UPT ;  /* 0x000000010400788c */ /* 0x000fe2000bf01270 */
[----:B------:R-:W-:Y:S01]  /*2e70*/  UMOV UR30, 0x0 ;  /* 0x00000000001e7882 */ /* 0x000fe20000000000 */
[----:B------:R-:W-:-:S02]  /*2e80*/  UMOV UR31, 0x4200010 ;  /* 0x04200010001f7882 */ /* 0x000fc40000000000 */
[----:B------:R-:W-:Y:S01]  /*2e90*/  USEL UR8, UR4, 0x1, !UP0 ;  /* 0x0000000104087887 */ /* 0x000fe2000c000000 */
[----:B------:R-:W-:Y:S01]  /*2ea0*/  UMOV UR28, 0x0 ;  /* 0x00000000001c7882 */ /* 0x000fe20000000000 */
[----:B------:R-:W-:Y:S01]  /*2eb0*/  UMOV UR29, 0x4200010 ;  /* 0x04200010001d7882 */ /* 0x000fe20000000000 */
[----:B------:R-:W-:Y:S01]  /*2ec0*/  UMOV UR26, 0x0 ;  /* 0x00000000001a7882 */ /* 0x000fe20000000000 */
[----:B------:R-:W-:Y:S01]  /*2ed0*/  UMOV UR27, 0x4200010 ;  /* 0x04200010001b7882 */ /* 0x000fe20000000000 */
[----:B------:R-:W-:Y:S01]  /*2ee0*/  UMOV UR24, 0x0 ;  /* 0x0000000000187882 */ /* 0x000fe20000000000 */
[----:B------:R-:W-:Y:S01]  /*2ef0*/  UMOV UR25, 0x4200010 ;  /* 0x0420001000197882 */ /* 0x000fe20000000000 */
[----:B------:R-:W-:Y:S01]  /*2f00*/  UMOV UR22, 0x0 ;  /* 0x0000000000167882 */ /* 0x000fe20000000000 */
[----:B------:R-:W-:Y:S01]  /*2f10*/  UMOV UR23, 0x4200010 ;  /* 0x0420001000177882 */ /* 0x000fe20000000000 */
[----:B------:R-:W-:Y:S02]  /*2f20*/  ULOP3.LUT UR9, UR9, 0x10000, URZ, 0xfc, !UPT ;  /* 0x0001000009097892 */ /* 0x000fe4000f8efcff */
[----:B------:R-:W-:-:S02]  /*2f30*/  ULOP3.LUT UR10, UR10, 0x10000, URZ, 0xfc, !UPT ;  /* 0x000100000a0a7892 */ /* 0x000fc4000f8efcff */
[----:B------:R-:W-:Y:S02]  /*2f40*/  UIADD3 UR8, UPT, UPT, -UR8, URZ, URZ ;  /* 0x000000ff08087290 */ /* 0x000fe4000fffe1ff */
[----:B---3--:R-:W-:Y:S01]  /*2f50*/  UISETP.GE.AND UP3, UPT, UR6, 0x1, UPT ;  /* 0x000000010600788c */ /* 0x008fe2000bf66270 */
[----:B------:R-:W-:Y:S01]  /*2f60*/  UMOV UR20, 0x0 ;  /* 0x0000000000147882 */ /* 0x000fe20000000000 */
[----:B------:R-:W-:Y:S01]  /*2f70*/  UMOV UR21, 0x4200010 ;  /* 0x0420001000157882 */ /* 0x000fe20000000000 */
[----:B------:R-:W-:Y:S01]  /*2f80*/  UMOV UR18, 0x0 ;  /* 0x0000000000127882 */ /* 0x000fe20000000000 */
[----:B-1----:R-:W-:Y:S01]  /*2f90*/  R2UR UR16, R0 ;  /* 0x00000000001072ca */ /* 0x002fe200000e0000 */
[----:B------:R-:W-:-:S14]  /*2fa0*/  UMOV UR19, 0x4200010 ;  /* 0x0420001000137882 */ /* 0x000fdc0000000000 */
.L_x_57:
[----:B------:R-:W-:Y:S02]  /*2fb0*/  LEA R0, R10, UR5, 0x3 ;  /* 0x000000050a007c11 */ /* 0x000fe4000f8e18ff */
[----:B------:R-:W-:Y:S02]  /*2fc0*/  SHF.L.U32 R5, R9, 0x1f, RZ ;  /* 0x0000001f09057819 */ /* 0x000fe400000006ff */
[----:B------:R-:W-:Y:S01]  /*2fd0*/  PLOP3.LUT P0, PT, PT, PT, UP3, 0x80, 0x8 ;  /* 0x000000000008781c */ /* 0x000fe20003f0f038 */
[----:B------:R-:W-:Y:S01]  /*2fe0*/  VIADD R3, R0, 0x80 ;  /* 0x0000008000037836 */ /* 0x000fe20000000000 */
[----:B-1----:R-:W1:Y:S02]  /*2ff0*/  SYNCS.PHASECHK.TRANS64.TRYWAIT P1, [R0+URZ+0x70], R5 ;  /* 0x00007005000075a7 */ /* 0x002e6400080211ff */
[----:B-1-3--:R-:W-:Y:S09]  /*3000*/  @!P1 BRA `(.L_x_51) ;  /* 0x0000005000cc9947 */ /* 0x00aff20003800000 */
.L_x_140:
[----:B------:R-:W-:Y:S01]  /*3010*/  LEA R4, R10, UR5, 0x4 ;  /* 0x000000050a047c11 */ /* 0x000fe2000f8e20ff */
[----:B------:R-:W-:Y:S01]  /*3020*/  @UP3 ULEA UR7, UR14, UR5, 0x3 ;  /* 0x000000050e073291 */ /* 0x000fe2000f8e18ff */
[----:B------:R-:W-:Y:S01]  /*3030*/  PLOP3.LUT P2, PT, PT, PT, PT, 0x80, 0x8 ;  /* 0x000000000008781c */ /* 0x000fe20003f4f070 */
[----:B------:R-:W-:Y:S01]  /*3040*/  ULEA UR6, UR15, UR5, 0x3 ;  /* 0x000000050f067291 */ /* 0x000fe2000f8e18ff */
[----:B------:R-:W-:Y:S01]  /*3050*/  PRMT R3, RZ, 0x654, R3 ;  /* 0x00000654ff037816 */ /* 0x000fe20000000003 */
[----:B------:R-:W-:Y:S01]  /*3060*/  ULEA.HI UR11, UR15, UR15, URZ, 0x1 ;  /* 0x0000000f0f0b7291 */ /* 0x000fe2000f8f08ff */
[----:B-1----:R-:W1:Y:S01]  /*3070*/  LDS.128 R4, [R4+0x100] ;  /* 0x0001000004047984 */ /* 0x002e620000000c00 */
[----:B------:R-:W-:Y:S02]  /*3080*/  @P0 SHF.L.U32 R2, R8, 0x1f, RZ ;  /* 0x0000001f08020819 */ /* 0x000fe400000006ff */
[----:B------:R-:W-:Y:S01]  /*3090*/  SHF.L.U32 R0, R11, 0x1f, RZ ;  /* 0x0000001f0b007819 */ /* 0x000fe200000006ff */
[----:B------:R-:W-:Y:S01]  /*30a0*/  @!PT LDS RZ, [RZ] ;  /* 0x00000000fffff984 */ /* 0x000fe20000000800 */
[----:B------:R-:W-:Y:S01]  /*30b0*/  @!PT LDS RZ, [RZ] ;  /* 0x00000000fffff984 */ /* 0x000fe20000000800 */
[----:B------:R-:W-:Y:S01]  /*30c0*/  @!PT LDS RZ, [RZ] ;  /* 0x00000000fffff984 */ /* 0x000fe20000000800 */
[----:B------:R-:W-:Y:S01]  /*30d0*/  @!PT LDS RZ, [RZ] ;  /* 0x00000000fffff984 */ /* 0x000fe20000000800 */
[----:B------:R2:W-:Y:S06]  /*30e0*/  MEMBAR.ALL.CTA ;  /* 0x0000000000007992 */ /* 0x0005ec0000008000 */
[----:B--2---:R-:W2:Y:S02]  /*30f0*/  FENCE.VIEW.ASYNC.S ;  /* 0x00000000000073c6 */ /* 0x004ea40000000000 */
[----:B--2---:R2:W-:Y:S01]  /*3100*/  SYNCS.ARRIVE.TRANS64.RED.A1T0 RZ, [R3+URZ], RZ ;  /* 0x000000ff03ff79a7 */ /* 0x0045e200081004ff */
[----:B------:R2:W3:Y:S01]  /*3110*/  @P0 SYNCS.PHASECHK.TRANS64.TRYWAIT P2, [UR7], R2 ;  /* 0x00000002ff0005a7 */ /* 0x0004e20008041107 */
[----:B------:R-:W-:-:S02]  /*3120*/  USHF.L.U32 UR7, UR11, 0x6, URZ ;  /* 0x000000060b077899 */ /* 0x000fc400080006ff */
[----:B------:R-:W-:Y:S01]  /*3130*/  ULOP3.LUT UR11, UR11, 0xffe, URZ, 0xc0, !UPT ;  /* 0x00000ffe0b0b7892 */ /* 0x000fe2000f8ec0ff */
[----:B-1----:R-:W-:Y:S01]  /*3140*/  LOP3.LUT P1, RZ, R6, 0x1, RZ, 0xc0, !PT ;  /* 0x0000000106ff7812 */ /* 0x002fe2000782c0ff */
[----:B------:R-:W-:Y:S02]  /*3150*/  ULOP3.LUT UR7, UR7, 0xffffff80, URZ, 0xc0, !UPT ;  /* 0xffffff8007077892 */ /* 0x000fe4000f8ec0ff */
[----:B------:R-:W-:Y:S02]  /*3160*/  UIADD3 UR11, UPT, UPT, -UR11, UR15, URZ ;  /* 0x0000000f0b0b7290 */ /* 0x000fe4000fffe1ff */
[----:B------:R-:W-:-:S04]  /*3170*/  UIADD3 UR7, UPT, UPT, UR16, UR7, URZ ;  /* 0x0000000710077290 */ /* 0x000fc8000fffe0ff */
[----:B------:R-:W-:Y:S01]  /*3180*/  ULEA UR7, UR11, UR7, 0x14 ;  /* 0x000000070b077291 */ /* 0x000fe2000f8ea0ff */
[----:B------:R-:W1:Y:S02]  /*3190*/  SYNCS.PHASECHK.TRANS64.TRYWAIT P0, [UR6+0xb0], R0 ;  /* 0x0000b000ff0075a7 */ /* 0x000e640008001106 */
[----:B-123--:R-:W-:Y:S09]  /*31a0*/  @!P0 BRA `(.L_x_52) ;  /* 0x0000005000788947 */ /* 0x00eff20003800000 */
.L_x_142:
[----:B------:R-:W-:Y:S01]  /*31b0*/  IADD3 R10, PT, PT, R10, 0x1, RZ ;  /* 0x000000010a0a7810 */ /* 0x000fe20007ffe0ff */
[----:B------:R-:W-:Y:S06]  /*31c0*/  BRA.U !UP3, `(.L_x_53) ;  /* 0x000000050b107547 */ /* 0x000fec000b800000 */
[----:B------:R-:W-:Y:S01]  /*31d0*/  UPLOP3.LUT UP4, UPT, UPT, UPT, UPT, 0x40, 0x4 ;  /* 0x000000000004789c */ /* 0x000fe20003f8e870 */
[----:B------:R-:W-:Y:S01]  /*31e0*/  UMOV UR13, UR8 ;  /* 0x00000008000d7c82 */ /* 0x000fe20008000000 */
[----:B------:R-:W-:Y:S01]  /*31f0*/  UMOV UR12, UR4 ;  /* 0x00000004000c7c82 */ /* 0x000fe20008000000 */
[----:B------:R-:W-:-:S08]  /*3200*/  UMOV UR17, UR14 ;  /* 0x0000000e00117c82 */ /* 0x000fd00008000000 */
.L_x_56:
[----:B------:R-:W-:Y:S02]  /*3210*/  UIADD3 UR13, UPT, UPT, UR13, 0x1, URZ ;  /* 0x000000010d0d7890 */ /* 0x000fe4000fffe0ff */
[----:B--2---:R-:W-:Y:S02]  /*3220*/  ULEA UR11, UR17, UR5, 0x3 ;  /* 0x00000005110b7291 */ /* 0x004fe4000f8e18ff */
[----:B------:R-:W-:Y:S01]  /*3230*/  UISETP.NE.AND UP0, UPT, UR13, URZ, UPT ;  /* 0x000000ff0d00728c */ /* 0x000fe2000bf05270 */
[----:B---3--:R-:W-:Y:S10]  /*3240*/  @P2 BRA `(.L_x_54) ;  /* 0x00000000000c2947 */ /* 0x008ff40003800000 */
[----:B-1----:R-:W-:Y:S04]  /*3250*/  SHF.L.U32 R3, R8, 0x1f, RZ ;  /* 0x0000001f08037819 */ /* 0x002fe800000006ff */
[----:B------:R-:W1:Y:S02]  /*3260*/  SYNCS.PHASECHK.TRANS64.TRYWAIT P0, [UR11], R3 ;  /* 0x00000003ff0075a7 */ /* 0x000e64000800110b */
[----:B-1----:R-:W-:Y:S05]  /*3270*/  @!P0 BRA `(.L_x_55) ;  /* 0x00000050005c8947 */ /* 0x002fea0003800000 */
.L_x_54:
[----:B------:R-:W-:Y:S01]  /*3280*/  UISETP.NE.AND UP1, UPT, UR12, 0x1, UPT ;  /* 0x000000010c00788c */ /* 0x000fe2000bf25270 */
[----:B------:R-:W-:Y:S01]  /*3290*/  PLOP3.LUT P2, PT, PT, PT, PT, 0x80, 0x8 ;  /* 0x000000000008781c */ /* 0x000fe20003f4f070 */
[----:B------:R-:W-:Y:S02]  /*32a0*/  UIADD3 UR14, UPT, UPT, UR17, 0x1, URZ ;  /* 0x00000001110e7890 */ /* 0x000fe4000fffe0ff */
[----:B------:R-:W-:Y:S02]  /*32b0*/  ULEA UR64, UR17, UR10, 0xb ;  /* 0x0000000a11407291 */ /* 0x000fe4000f8e58ff */
[----:B------:R-:W-:Y:S01]  /*32c0*/  UISETP.NE.AND UP2, UPT, UR14, 0x2, UPT ;  /* 0x000000020e00788c */ /* 0x000fe2000bf45270 */
[----:B------:R-:W-:Y:S01]  /*32d0*/  PLOP3.LUT P0, PT, PT, PT, UP1, 0x80, 0x8 ;  /* 0x000000000008781c */ /* 0x000fe20003f0f018 */
[----:B------:R-:W-:Y:S02]  /*32e0*/  ULEA UR62, UR17, UR9, 0xa ;  /* 0x00000009113e7291 */ /* 0x000fe4000f8e50ff */
[----:B------:R-:W-:Y:S02]  /*32f0*/  USEL UR35, URZ, 0x1, UP2 ;  /* 0x00000001ff237887 */ /* 0x000fe40009000000 */
[----:B------:R-:W-:Y:S02]  /*3300*/  USEL UR14, UR14, URZ, UP2 ;  /* 0x000000ff0e0e7287 */ /* 0x000fe40009000000 */
[----:B------:R-:W-:Y:S02]  /*3310*/  UIADD3 UR60, UPT, UPT, UR64, 0x2, URZ ;  /* 0x00000002403c7890 */ /* 0x000fe4000fffe0ff */
[----:B------:R-:W-:Y:S01]  /*3320*/  @UP1 ULEA UR34, UR14, UR5, 0x3 ;  /* 0x000000050e221291 */ /* 0x000fe2000f8e18ff */
[----:B------:R-:W-:Y:S01]  /*3330*/  LOP3.LUT R8, R8, UR35, RZ, 0x3c, !PT ;  /* 0x0000002308087c12 */ /* 0x000fe2000f8e3cff */
[----:B------:R-:W-:Y:S02]  /*3340*/  UIADD3 UR58, UPT, UPT, UR62, 0x2, URZ ;  /* 0x000000023e3a7890 */ /* 0x000fe4000fffe0ff */
[----:B------:R-:W-:Y:S01]  /*3350*/  UIADD3 UR56, UPT, UPT, UR64, 0x4, URZ ;  /* 0x0000000440387890 */ /* 0x000fe2000fffe0ff */
[----:B-1----:R-:W-:Y:S01]  /*3360*/  @P0 SHF.L.U32 R0, R8, 0x1f, RZ ;  /* 0x0000001f08000819 */ /* 0x002fe200000006ff */
[----:B------:R-:W-:Y:S02]  /*3370*/  UIADD3 UR54, UPT, UPT, UR62, 0x4, URZ ;  /* 0x000000043e367890 */ /* 0x000fe4000fffe0ff */
[----:B------:R-:W-:Y:S01]  /*3380*/  UIADD3 UR52, UPT, UPT, UR64, 0x6, URZ ;  /* 0x0000000640347890 */ /* 0x000fe2000fffe0ff */
[----:B------:R2:W3:Y:S01]  /*3390*/  @P0 SYNCS.PHASECHK.TRANS64.TRYWAIT P2, [UR34], R0 ;  /* 0x00000000ff0005a7 */ /* 0x0004e20008041122 */
[----:B------:R-:W-:Y:S02]  /*33a0*/  UIADD3 UR50, UPT, UPT, UR62, 0x6, URZ ;  /* 0x000000063e327890 */ /* 0x000fe4000fffe0ff */
        /* <DEDUP_REMOVED lines=9> */
[----:B------:R-:W-:Y:S01]  /*3440*/  UIADD3 UR12, UPT, UPT, UR12, -0x1, URZ ;  /* 0xffffffff0c0c7890 */ /* 0x000fe2000fffe0ff */
[----:B------:R-:W-:Y:S01]  /*3450*/  UMOV UR65, 0x40004040 ;  /* 0x4000404000417882 */ /* 0x000fe20000000000 */
[----:B------:R-:W-:Y:S01]  /*3460*/  UMOV UR63, 0x40004040 ;  /* 0x40004040003f7882 */ /* 0x000fe20000000000 */
[----:B------:R-:W-:Y:S01]  /*3470*/  UMOV UR61, 0x40004040 ;  /* 0x40004040003d7882 */ /* 0x000fe20000000000 */
[----:B------:R2:W-:Y:S01]  /*3480*/  UTCHMMA gdesc[UR62], gdesc[UR64], tmem[UR7], tmem[UR32], idesc[UR33], UP4 ;  /* 0x00ff20403e0075ea */ /* 0x0005e2000a000007 */
[----:B------:R-:W-:Y:S01]  /*3490*/  UPLOP3.LUT UP4, UPT, UPT, UPT, UPT, 0x80, 0x8 ;  /* 0x000000000008789c */ /* 0x000fe20003f8f070 */
[----:B------:R-:W-:Y:S01]  /*34a0*/  UMOV UR59, 0x40004040 ;  /* 0x40004040003b7882 */ /* 0x000fe20000000000 */
[----:B------:R-:W-:Y:S01]  /*34b0*/  UMOV UR57, 0x40004040 ;  /* 0x4000404000397882 */ /* 0x000fe20000000000 */
[----:B------:R2:W-:Y:S01]  /*34c0*/  UTCHMMA gdesc[UR58], gdesc[UR60], tmem[UR7], tmem[UR30], idesc[UR31], UPT ;  /* 0x00ff1e3c3a0075ea */ /* 0x0005e2000b800007 */
        /* <DEDUP_REMOVED lines=14> */
[----:B------:R-:W-:Y:S01]  /*35b0*/  UMOV UR35, 0x40004040 ;  /* 0x4000404000237882 */ /* 0x000fe20000000000 */
[----:B------:R2:W-:Y:S01]  /*35c0*/  UTCHMMA gdesc[UR38], gdesc[UR40], tmem[UR7], tmem[UR20], idesc[UR21], UPT ;  /* 0x00ff1428260075ea */ /* 0x0005e2000b800007 */
[----:B------:R2:W-:Y:S01]  /*35d0*/  UTCHMMA gdesc[UR34], gdesc[UR36], tmem[UR7], tmem[UR18], idesc[UR19], UPT ;  /* 0x00ff1224220075ea */ /* 0x0005e2000b800007 */
[----:B------:R2:W-:Y:S01]  /*35e0*/  UTCBAR [UR11], URZ ;  /* 0x000000ff0b0073e9 */ /* 0x0005e200080000ff */
[----:B------:R-:W-:Y:S01]  /*35f0*/  UMOV UR17, UR14 ;  /* 0x0000000e00117c82 */ /* 0x000fe20008000000 */
[----:B------:R-:W-:Y:S05]  /*3600*/  BRA.U UP0, `(.L_x_56) ;  /* 0xfffffffd00007547 */ /* 0x000fea000b83ffff */
.L_x_53:
[----:B------:R-:W-:Y:S01]  /*3610*/  UIADD3 UR15, UPT, UPT, UR15, 0x1, URZ ;  /* 0x000000010f0f7890 */ /* 0x000fe2000fffe0ff */
[C---:B------:R-:W-:Y:S01]  /*3620*/  ISETP.NE.AND P0, PT, R10.reuse, 0x2, PT ;  /* 0x000000020a00780c */ /* 0x040fe20003f05270 */
[----:B--2---:R-:W-:Y:S02]  /*3630*/  UIADD3 UR7, UPT, UPT, UR6, 0x90, URZ ;  /* 0x0000009006077890 */ /* 0x004fe4000fffe0ff */
[----:B------:R-:W-:Y:S01]  /*3640*/  UISETP.NE.AND UP0, UPT, UR15, 0x4, UPT ;  /* 0x000000040f00788c */ /* 0x000fe2000bf05270 */
[----:B-1----:R-:W-:Y:S02]  /*3650*/  SEL R0, RZ, 0x1, P0 ;  /* 0x00000001ff007807 */ /* 0x002fe40000000000 */
[----:B------:R-:W-:Y:S01]  /*3660*/  SEL R10, R10, RZ, P0 ;  /* 0x000000ff0a0a7207 */ /* 0x000fe20000000000 */
[----:B------:R-:W-:Y:S01]  /*3670*/  USEL UR6, URZ, 0x1, UP0 ;  /* 0x00000001ff067887 */ /* 0x000fe20008000000 */
[----:B------:R-:W-:Y:S01]  /*3680*/  LOP3.LUT R9, R9, R0, RZ, 0x3c, !PT ;  /* 0x0000000009097212 */ /* 0x000fe200078e3cff */
[----:B------:R-:W-:Y:S01]  /*3690*/  USEL UR15, UR15, URZ, UP0 ;  /* 0x000000ff0f0f7287 */ /* 0x000fe20008000000 */
[----:B------:R1:W-:Y:S03]  /*36a0*/  UTCBAR [UR7], URZ ;  /* 0x000000ff070073e9 */ /* 0x0003e600080000ff */
[----:B------:R-:W-:Y:S01]  /*36b0*/  LOP3.LUT R11, R11, UR6, RZ, 0x3c, !PT ;  /* 0x000000060b0b7c12 */ /* 0x000fe2000f8e3cff */
[----:B------:R-:W-:Y:S07]  /*36c0*/  @P1 BRA `(.L_x_57) ;  /* 0xfffffff800381947 */ /* 0x000fee000383ffff */
[----:B------:R-:W2:Y:S01]  /*36d0*/  S2UR UR4, SR_CgaCtaId ;  /* 0x00000000000479c3 */ /* 0x000ea20000008800 */
[----:B------:R-:W-:Y:S01]  /*36e0*/  ELECT P0, URZ, PT ;  /* 0x0000000000ff782f */ /* 0x000fe20003800000 */
[----:B------:R-:W-:Y:S01]  /*36f0*/  IMAD.MOV.U32 R0, RZ, RZ, 0x1 ;  /* 0x00000001ff007424 */ /* 0x000fe200078e00ff */
[----:B------:R-:W-:Y:S01]  /*3700*/  UIADD3 UR5, UPT, UPT, UR5, 0xb0, URZ ;  /* 0x000000b005057890 */ /* 0x000fe2000fffe0ff */
[----:B------:R-:W-:Y:S01]  /*3710*/  SHF.L.U32 R3, R11, 0x1f, RZ ;  /* 0x0000001f0b037819 */ /* 0x000fe200000006ff */
[----:B------:R-:W-:-:S03]  /*3720*/  UMOV UR6, 0x40 ;  /* 0x0000004000067882 */ /* 0x000fc60000000000 */
[----:B------:R-:W-:Y:S01]  /*3730*/  UVIRTCOUNT.DEALLOC.SMPOOL 0x80 ;  /* 0x000000800000784c */ /* 0x000fe20000000000 */
[----:B--2---:R-:W-:Y:S02]  /*3740*/  ULEA UR4, UR4, UR6, 0x18 ;  /* 0x0000000604047291 */ /* 0x004fe4000f8ec0ff */
[----:B------:R-:W-:-:S07]  /*3750*/  ULEA UR6, UR15, UR5, 0x3 ;  /* 0x000000050f067291 */ /* 0x000fce000f8e18ff */
[----:B------:R2:W-:Y:S02]  /*3760*/  @P0 STS.U8 [UR4+0x1c], R0 ;  /* 0x00001c00ff000988 */ /* 0x0005e40008000004 */
[----:B------:R-:W4:Y:S02]  /*3770*/  SYNCS.PHASECHK.TRANS64.TRYWAIT P0, [UR6], R3 ;  /* 0x00000003ff0075a7 */ /* 0x000f240008001106 */
[----:B--2-4-:R-:W-:Y:S05]  /*3780*/  @!P0 BRA `(.L_x_58) ;  /* 0x0000004c00308947 */ /* 0x014fea0003800000 */
.L_x_145:
[----:B-1----:R-:W-:-:S04]  /*3790*/  UIADD3 UR7, UPT, UPT, UR15, 0x1, URZ ;  /* 0x000000010f077890 */ /* 0x002fc8000fffe0ff */
[----:B------:R-:W-:-:S04]  /*37a0*/  UISETP.NE.AND UP0, UPT, UR7, 0x4, UPT ;  /* 0x000000040700788c */ /* 0x000fc8000bf05270 */
[----:B------:R-:W-:Y:S02]  /*37b0*/  USEL UR8, URZ, 0x1, UP0 ;  /* 0x00000001ff087887 */ /* 0x000fe40008000000 */
[----:B------:R-:W-:-:S04]  /*37c0*/  USEL UR7, UR7, URZ, UP0 ;  /* 0x000000ff07077287 */ /* 0x000fc80008000000 */
[----:B------:R-:W-:Y:S01]  /*37d0*/  ULEA UR6, UR7, UR5, 0x3 ;  /* 0x0000000507067291 */ /* 0x000fe2000f8e18ff */
[----:B------:R-:W-:-:S04]  /*37e0*/  LOP3.LUT R2, R11, UR8, RZ, 0x3c, !PT ;  /* 0x000000080b027c12 */ /* 0x000fc8000f8e3cff */
[----:B--2---:R-:W-:-:S04]  /*37f0*/  SHF.L.U32 R3, R2, 0x1f, RZ ;  /* 0x0000001f02037819 */ /* 0x004fc800000006ff */
[----:B------:R-:W1:Y:S02]  /*3800*/  SYNCS.PHASECHK.TRANS64.TRYWAIT P0, [UR6], R3 ;  /* 0x00000003ff0075a7 */ /* 0x000e640008001106 */
[----:B-1----:R-:W-:Y:S05]  /*3810*/  @!P0 BRA `(.L_x_59) ;  /* 0x0000004c00248947 */ /* 0x002fea0003800000 */
.L_x_147:
[----:B------:R-:W-:-:S04]  /*3820*/  UIADD3 UR7, UPT, UPT, UR7, 0x1, URZ ;  /* 0x0000000107077890 */ /* 0x000fc8000fffe0ff */
[----:B------:R-:W-:-:S04]  /*3830*/  UISETP.NE.AND UP0, UPT, UR7, 0x4, UPT ;  /* 0x000000040700788c */ /* 0x000fc8000bf05270 */
[----:B------:R-:W-:Y:S02]  /*3840*/  USEL UR8, URZ, 0x1, UP0 ;  /* 0x00000001ff087887 */ /* 0x000fe40008000000 */
[----:B------:R-:W-:-:S04]  /*3850*/  USEL UR7, UR7, URZ, UP0 ;  /* 0x000000ff07077287 */ /* 0x000fc80008000000 */
[----:B------:R-:W-:Y:S01]  /*3860*/  ULEA UR6, UR7, UR5, 0x3 ;  /* 0x0000000507067291 */ /* 0x000fe2000f8e18ff */
[----:B------:R-:W-:-:S04]  /*3870*/  LOP3.LUT R2, R2, UR8, RZ, 0x3c, !PT ;  /* 0x0000000802027c12 */ /* 0x000fc8000f8e3cff */
[----:B-1----:R-:W-:-:S04]  /*3880*/  SHF.L.U32 R3, R2, 0x1f, RZ ;  /* 0x0000001f02037819 */ /* 0x002fc800000006ff */
[----:B------:R-:W1:Y:S02]  /*3890*/  SYNCS.PHASECHK.TRANS64.TRYWAIT P0, [UR6], R3 ;  /* 0x00000003ff0075a7 */ /* 0x000e640008001106 */
[----:B-1----:R-:W-:Y:S05]  /*38a0*/  @!P0 BRA `(.L_x_60) ;  /* 0x0000004c00188947 */ /* 0x002fea0003800000 */
.L_x_149:
[----:B------:R-:W-:-:S04]  /*38b0*/  UIADD3 UR7, UPT, UPT, UR7, 0x1, URZ ;  /* 0x0000000107077890 */ /* 0x000fc8000fffe0ff */
[----:B------:R-:W-:-:S04]  /*38c0*/  UISETP.NE.AND UP0, UPT, UR7, 0x4, UPT ;  /* 0x000000040700788c */ /* 0x000fc8000bf05270 */
[----:B------:R-:W-:Y:S02]  /*38d0*/  USEL UR6, URZ, 0x1, UP0 ;  /* 0x00000001ff067887 */ /* 0x000fe40008000000 */
[----:B------:R-:W-:-:S04]  /*38e0*/  USEL UR7, UR7, URZ, UP0 ;  /* 0x000000ff07077287 */ /* 0x000fc80008000000 */
[----:B------:R-:W-:Y:S01]  /*38f0*/  ULEA UR7, UR7, UR5, 0x3 ;  /* 0x0000000507077291 */ /* 0x000fe2000f8e18ff */
[----:B-1----:R-:W-:-:S04]  /*3900*/  LOP3.LUT R3, R2, UR6, RZ, 0x3c, !PT ;  /* 0x0000000602037c12 */ /* 0x002fc8000f8e3cff */
[----:B------:R-:W-:-:S04]  /*3910*/  SHF.L.U32 R3, R3, 0x1f, RZ ;  /* 0x0000001f03037819 */ /* 0x000fc800000006ff */
[----:B------:R-:W1:Y:S02]  /*3920*/  SYNCS.PHASECHK.TRANS64.TRYWAIT P0, [UR7], R3 ;  /* 0x00000003ff0075a7 */ /* 0x000e640008001107 */
[----:B-1----:R-:W-:Y:S05]  /*3930*/  @!P0 BRA `(.L_x_61) ;  /* 0x0000004c000c8947 */ /* 0x002fea0003800000 */
.L_x_151:
[----:B------:R-:W-:Y:S01]  /*3940*/  NOP ;  /* 0x0000000000007918 */ /* 0x000fe20000000000 */
[----:B-1----:R-:W1:Y:S01]  /*3950*/  LDS R0, [UR4+0x14] ;  /* 0x00001404ff007984 */ /* 0x002e620008000800 */
[----:B------:R-:W-:Y:S01]  /*3960*/  ULOP3.LUT UR6, UR16, 0xffff, URZ, 0xc0, !UPT ;  /* 0x0000ffff10067892 */ /* 0x000fe2000f8ec0ff */
[----:B------:R-:W-:Y:S01]  /*3970*/  UMOV UR8, 0xffff ;  /* 0x0000ffff00087882 */ /* 0x000fe20000000000 */
[----:B------:R-:W-:Y:S02]  /*3980*/  UMOV UR5, 0x1 ;  /* 0x0000000100057882 */ /* 0x000fe40000000000 */
[----:B------:R-:W-:-:S04]  /*3990*/  USHF.R.U32.HI UR6, URZ, 0x5, UR6 ;  /* 0x00000005ff067899 */ /* 0x000fc80008011606 */
[----:B------:R-:W-:Y:S02]  /*39a0*/  USHF.L.U32 UR8, UR8, UR6, URZ ;  /* 0x0000000608087299 */ /* 0x000fe400080006ff */
[----:B------:R-:W-:-:S04]  /*39b0*/  USHF.L.U32 UR5, UR5, UR6, URZ ;  /* 0x0000000605057299 */ /* 0x000fc800080006ff */
[----:B-1----:R-:W-:-:S04]  /*39c0*/  LOP3.LUT R0, R0, UR8, RZ, 0xc0, !PT ;  /* 0x0000000800007c12 */ /* 0x002fc8000f8ec0ff */
[----:B------:R-:W-:-:S13]  /*39d0*/  ISETP.NE.AND P0, PT, R0, UR8, PT ;  /* 0x0000000800007c0c */ /* 0x000fda000bf05270 */
[----:B------:R-:W-:Y:S05]  /*39e0*/  @P0 BRA `(.L_x_62) ;  /* 0x0000000000580947 */ /* 0x000fea0003800000 */
[----:B------:R-:W1:Y:S02]  /*39f0*/  LDS R0, [UR4+0x18] ;  /* 0x00001804ff007984 */ /* 0x000e640008000800 */
[----:B-1----:R-:W-:-:S04]  /*3a00*/  LOP3.LUT R0, R0, UR5, RZ, 0xc0, !PT ;  /* 0x0000000500007c12 */ /* 0x002fc8000f8ec0ff */
[----:B------:R-:W-:-:S13]  /*3a10*/  ISETP.NE.AND P0, PT, R0, UR5, PT ;  /* 0x0000000500007c0c */ /* 0x000fda000bf05270 */
[----:B------:R-:W-:Y:S05]  /*3a20*/  @P0 BRA `(.L_x_63) ;  /* 0x00000000003c0947 */ /* 0x000fea0003800000 */
[----:B------:R-:W1:Y:S01]  /*3a30*/  S2R R2, SR_LANEID ;  /* 0x0000000000027919 */ /* 0x000e620000000000 */
[----:B------:R-:W-:Y:S01]  /*3a40*/  ULOP3.LUT UR8, URZ, UR8, URZ, 0x33, !UPT ;  /* 0x00000008ff087292 */ /* 0x000fe2000f8e33ff */
[----:B------:R-:W-:Y:S01]  /*3a50*/  LOP3.LUT R4, RZ, UR5, RZ, 0x33, !PT ;  /* 0x00000005ff047c12 */ /* 0x000fe2000f8e33ff */
[----:B------:R-:W-:Y:S02]  /*3a60*/  VOTEU.ANY UR7, UPT, PT ;  /* 0x0000000000077886 */ /* 0x000fe400038e0100 */
[----:B------:R-:W-:Y:S01]  /*3a70*/  UFLO.U32 UR7, UR7 ;  /* 0x00000007000772bd */ /* 0x000fe200080e0000 */
[----:B------:R-:W2:Y:S01]  /*3a80*/  REDUX UR5, R4 ;  /* 0x00000000040573c4 */ /* 0x000ea20000000000 */
[----:B------:R-:W-:-:S06]  /*3a90*/  IMAD.U32 R0, RZ, RZ, UR8 ;  /* 0x00000008ff007e24 */ /* 0x000fcc000f8e00ff */
[----:B------:R4:W-:Y:S01]  /*3aa0*/  UTCATOMSWS.AND URZ, UR8 ;  /* 0x0000000800ff79e3 */ /* 0x0009e20008000000 */
[----:B------:R-:W3:Y:S01]  /*3ab0*/  REDUX UR6, R0 ;  /* 0x00000000000673c4 */ /* 0x000ee20000000000 */
[----:B-1----:R-:W-:Y:S01]  /*3ac0*/  ISETP.EQ.U32.AND P0, PT, R2, UR7, PT ;  /* 0x0000000702007c0c */ /* 0x002fe2000bf02070 */
[----:B--2---:R-:W-:Y:S01]  /*3ad0*/  IMAD.U32 R2, RZ, RZ, UR5 ;  /* 0x00000005ff027e24 */ /* 0x004fe2000f8e00ff */
[----:B---3--:R-:W-:-:S11]  /*3ae0*/  MOV R3, UR6 ;  /* 0x0000000600037c02 */ /* 0x008fd60008000f00 */
[----:B------:R4:W-:Y:S04]  /*3af0*/  @P0 ATOMS.AND RZ, [UR4+0x14], R3 ;  /* 0x00001403ffff098c */ /* 0x0009e8000a800004 */
[----:B------:R4:W-:Y:S01]  /*3b00*/  @P0 ATOMS.AND RZ, [UR4+0x18], R2 ;  /* 0x00001802ffff098c */ /* 0x0009e2000a800004 */
[----:B------:R-:W-:Y:S05]  /*3b10*/  BRA `(.L_x_64) ;  /* 0x0000000000147947 */ /* 0x000fea0003800000 */
.L_x_63:
[----:B------:R-:W-:Y:S02]  /*3b20*/  MOV R2, 0x3b40 ;  /* 0x00003b4000027802 */ /* 0x000fe40000000f00 */
[----:B---3-5:R-:W-:Y:S05]  /*3b30*/  CALL.REL.NOINC `($__internal_0_$__cuda_sm10x_tcgen05_guardrail_trap_col_being_dealloced_not_returned_by_alloc) ;  /* 0x0000004c00f47944 */ /* 0x028fea0003c00000 */
[----:B------:R-:W-:Y:S05]  /*3b40*/  BRA `(.L_x_64) ;  /* 0x0000000000087947 */ /* 0x000fea0003800000 */
.L_x_62:
[----:B------:R-:W-:Y:S02]  /*3b50*/  MOV R2, 0x3b70 ;  /* 0x00003b7000027802 */ /* 0x000fe40000000f00 */
[----:B---3-5:R-:W-:Y:S05]  /*3b60*/  CALL.REL.NOINC `($__internal_2_$__cuda_sm10x_tcgen05_guardrail_trap_unallocated_columns_being_dealloced) ;  /* 0x0000005000007944 */ /* 0x028fea0003c00000 */
.L_x_64:
[----:B------:R-:W-:Y:S01]  /*3b70*/  NOP ;  /* 0x0000000000007918 */ /* 0x000fe20000000000 */
[----:B----4-:R-:W-:Y:S05]  /*3b80*/  EXIT ;  /* 0x000000000000794d */ /* 0x010fea0003800000 */
.L_x_46:
[----:B------:R-:W-:-:S09]  /*3b90*/  UISETP.NE.OR UP2, UPT, UR8, 0x3, !UP2 ;  /* 0x000000030800788c */ /* 0x000fd2000d745670 */
[----:B------:R-:W-:Y:S05]  /*3ba0*/  BRA.U UP2, `(.L_x_65) ;  /* 0x0000001102147547 */ /* 0x000fea000b800000 */
[----:B------:R-:W1:Y:S01]  /*3bb0*/  LDC R0, c[0x0][0xb30] ;  /* 0x0002cc00ff007b82 */ /* 0x000e620000000800 */
[----:B------:R-:W2:Y:S01]  /*3bc0*/  LDCU.64 UR8, c[0x0][0x888] ;  /* 0x00011100ff0877ac */ /* 0x000ea20008000a00 */
[----:B------:R-:W-:Y:S02]  /*3bd0*/  HFMA2 R25, -RZ, RZ, 0, 0 ;  /* 0x00000000ff197431 */ /* 0x000fe400000001ff */
[----:B------:R-:W-:Y:S01]  /*3be0*/  IMAD.MOV.U32 R32, RZ, RZ, 0x1 ;  /* 0x00000001ff207424 */ /* 0x000fe200078e00ff */
[----:B------:R-:W-:Y:S01]  /*3bf0*/  MOV R23, 0x1000 ;  /* 0x0000100000177802 */ /* 0x000fe20000000f00 */
[----:B------:R-:W4:Y:S01]  /*3c00*/  LDCU.64 UR4, c[0x0][0x890] ;  /* 0x00011200ff0477ac */ /* 0x000f220008000a00 */
[----:B------:R-:W-:Y:S01]  /*3c10*/  IMAD.MOV.U32 R27, RZ, RZ, RZ ;  /* 0x000000ffff1b7224 */ /* 0x000fe200078e00ff */
[----:B------:R-:W3:Y:S01]  /*3c20*/  LDC R19, c[0x0][0x370] ;  /* 0x0000dc00ff137b82 */ /* 0x000ee20000000800 */
[----:B------:R-:W-:Y:S01]  /*3c30*/  UMOV UR7, 0x400 ;  /* 0x0000040000077882 */ /* 0x000fe20000000000 */
[----:B------:R-:W-:-:S02]  /*3c40*/  UPLOP3.LUT UP1, UPT, UPT, UPT, UPT, 0x40, 0x4 ;  /* 0x000000000004789c */ /* 0x000fc40003f2e870 */
[----:B------:R-:W-:-:S04]  /*3c50*/  ULEA UR7, UR37, UR7, 0x18 ;  /* 0x0000000725077291 */ /* 0x000fc8000f8ec0ff */
[----:B------:R-:W3:Y:S01]  /*3c60*/  LDC R2, c[0x0][0xb0c] ;  /* 0x0002c300ff027b82 */ /* 0x000ee20000000800 */
[----:B------:R-:W-:Y:S02]  /*3c70*/  UIADD3 UR13, UPT, UPT, UR7, 0x38, URZ ;  /* 0x00000038070d7890 */ /* 0x000fe4000fffe0ff */
[----:B--2---:R-:W-:Y:S02]  /*3c80*/  UISETP.NE.U32.AND UP2, UPT, UR8, URZ, UPT ;  /* 0x000000ff0800728c */ /* 0x004fe4000bf45070 */
[----:B------:R-:W-:Y:S02]  /*3c90*/  UIADD3 UR33, UPT, UPT, UR7, 0x20, URZ ;  /* 0x0000002007217890 */ /* 0x000fe4000fffe0ff */
[----:B----4-:R-:W-:Y:S01]  /*3ca0*/  UISETP.NE.U32.AND UP3, UPT, UR4, URZ, UPT ;  /* 0x000000ff0400728c */ /* 0x010fe2000bf65070 */
[----:B------:R-:W2:Y:S01]  /*3cb0*/  LDC R18, c[0x0][0xb20] ;  /* 0x0002c800ff127b82 */ /* 0x000ea20000000800 */
[----:B-1----:R-:W-:Y:S01]  /*3cc0*/  ISETP.NE.AND P1, PT, R0, 0x1, PT ;  /* 0x000000010000780c */ /* 0x002fe20003f25270 */
[----:B------:R-:W-:-:S02]  /*3cd0*/  UISETP.NE.AND.EX UP2, UPT, UR9, URZ, UPT, UP2 ;  /* 0x000000ff0900728c */ /* 0x000fc4000bf45320 */
[----:B------:R-:W-:Y:S02]  /*3ce0*/  UIADD3 UR25, UPT, UPT, UR7, 0x28, URZ ;  /* 0x0000002807197890 */ /* 0x000fe4000fffe0ff */
[----:B------:R-:W-:Y:S02]  /*3cf0*/  UIADD3 UR17, UPT, UPT, UR7, 0x30, URZ ;  /* 0x0000003007117890 */ /* 0x000fe4000fffe0ff */
[----:B------:R-:W1:Y:S01]  /*3d00*/  LDC.64 R36, c[0x0][0x348] ;  /* 0x0000d200ff247b82 */ /* 0x000e620000000a00 */
[----:B------:R-:W-:Y:S02]  /*3d10*/  UPRMT UR13, UR37, 0x654, UR13 ;  /* 0x00000654250d7896 */ /* 0x000fe4000800000d */
[----:B------:R-:W-:-:S05]  /*3d20*/  UISETP.NE.AND.EX UP3, UPT, UR5, URZ, UPT, UP3 ;  /* 0x000000ff0500728c */ /* 0x000fca000bf65330 */
[----:B------:R-:W4:Y:S08]  /*3d30*/  LDC.64 R16, c[0x0][0xb10] ;  /* 0x0002c400ff107b82 */ /* 0x000f300000000a00 */
[----:B------:R-:W1:Y:S08]  /*3d40*/  LDC.64 R6, c[0x0][0xb18] ;  /* 0x0002c600ff067b82 */ /* 0x000e700000000a00 */
[----:B------:R-:W1:Y:S08]  /*3d50*/  LDC.64 R4, c[0x0][0xb28] ;  /* 0x0002ca00ff047b82 */ /* 0x000e700000000a00 */
[----:B--23--:R-:W1:Y:S02]  /*3d60*/  LDC R22, c[0x0][0x374] ;  /* 0x0000dd00ff167b82 */ /* 0x00ce640000000800 */
.L_x_76:
[----:B------:R-:W-:Y:S02]  /*3d70*/  LEA R0, R27, UR7, 0x3 ;  /* 0x000000071b007c11 */ /* 0x000fe4000f8e18ff */
[----:B------:R-:W-:Y:S02]  /*3d80*/  SHF.L.U32 R3, R25, 0x1f, RZ ;  /* 0x0000001f19037819 */ /* 0x000fe400000006ff */
[----:B------:R-:W-:Y:S02]  /*3d90*/  LEA R28, R27, UR7, 0x4 ;  /* 0x000000071b1c7c11 */ /* 0x000fe4000f8e20ff */
[----:B--2---:R-:W2:Y:S02]  /*3da0*/  SYNCS.PHASECHK.TRANS64.TRYWAIT P0, [R0+URZ+0x70], R3 ;  /* 0x00007003000075a7 */ /* 0x004ea400080011ff */
[----:B--2---:R-:W-:Y:S05]  /*3db0*/  @!P0 BRA `(.L_x_66) ;  /* 0x0000004800048947 */ /* 0x004fea0003800000 */
.L_x_152:
[----:B------:R-:W-:Y:S01]  /*3dc0*/  ISETP.GE.AND P0, PT, R26, 0x1, PT ;  /* 0x000000011a00780c */ /* 0x000fe20003f06270 */
[----:B------:R-:W3:Y:S01]  /*3dd0*/  LDS.128 R28, [R28+0x100] ;  /* 0x000100001c1c7984 */ /* 0x000ee20000000c00 */
[----:B--2---:R-:W-:Y:S01]  /*3de0*/  VIADD R0, R0, 0x80 ;  /* 0x0000008000007836 */ /* 0x004fe20000000000 */
[----:B------:R-:W-:Y:S01]  /*3df0*/  @!PT LDS RZ, [RZ] ;  /* 0x00000000fffff984 */ /* 0x000fe20000000800 */
[----:B------:R-:W-:Y:S01]  /*3e00*/  @!PT LDS RZ, [RZ] ;  /* 0x00000000fffff984 */ /* 0x000fe20000000800 */
[----:B------:R-:W-:Y:S01]  /*3e10*/  @!PT LDS RZ, [RZ] ;  /* 0x00000000fffff984 */ /* 0x000fe20000000800 */
[----:B------:R-:W-:Y:S01]  /*3e20*/  @!PT LDS RZ, [RZ] ;  /* 0x00000000fffff984 */ /* 0x000fe20000000800 */
[----:B------:R2:W-:Y:S06]  /*3e30*/  MEMBAR.ALL.CTA ;  /* 0x0000000000007992 */ /* 0x0005ec0000008000 */
[----:B--2---:R-:W2:Y:S01]  /*3e40*/  FENCE.VIEW.ASYNC.S ;  /* 0x00000000000073c6 */ /* 0x004ea20000000000 */
[----:B------:R-:W-:Y:S04]  /*3e50*/  PRMT R0, RZ, 0x654, R0 ;  /* 0x00000654ff007816 */ /* 0x000fe80000000000 */
[----:B--2---:R2:W-:Y:S01]  /*3e60*/  SYNCS.ARRIVE.TRANS64.RED.A1T0 RZ, [R0+URZ], RZ ;  /* 0x000000ff00ff79a7 */ /* 0x0045e200081004ff */
[----:B---3--:R-:W-:Y:S11]  /*3e70*/  LOP3.LUT P3, RZ, R30, 0x1, RZ, 0xc0, !PT ;  /* 0x000000011eff7812 */ /* 0x008ff6000786c0ff */
[----:B------:R-:W-:Y:S02]  /*3e80*/  @!UPT UIADD3 URZ, UPT, UPT, URZ, URZ, URZ ;  /* 0x000000fffffff290 */ /* 0x000fe4000fffe0ff */
[----:B------:R-:W-:Y:S02]  /*3e90*/  @P3 MOV R13, R28 ;  /* 0x0000001c000d3202 */ /* 0x000fe40000000f00 */
[----:B------:R-:W-:Y:S01]  /*3ea0*/  @P3 LOP3.LUT R8, R29, 0xffff, RZ, 0xc0, !PT ;  /* 0x0000ffff1d083812 */ /* 0x000fe200078ec0ff */
[----:B--2---:R-:W-:Y:S06]  /*3eb0*/  @!P0 BRA `(.L_x_67) ;  /* 0x0000000000a48947 */ /* 0x004fec0003800000 */
[----:B-1---5:R-:W-:Y:S01]  /*3ec0*/  IMAD.HI.U32 R33, R22, R7, RZ ;  /* 0x0000000716217227 */ /* 0x022fe200078e00ff */
[----:B------:R-:W-:Y:S02]  /*3ed0*/  ISETP.NE.AND P0, PT, R6, 0x1, PT ;  /* 0x000000010600780c */ /* 0x000fe40003f05270 */
[----:B------:R-:W-:Y:S01]  /*3ee0*/  ISETP.NE.AND P2, PT, R26, 0x1, PT ;  /* 0x000000011a00780c */ /* 0x000fe20003f45270 */
[----:B----4-:R-:W-:Y:S01]  /*3ef0*/  IMAD.HI.U32 R34, R19, R16, RZ ;  /* 0x0000001013227227 */ /* 0x010fe200078e00ff */
[----:B------:R-:W-:Y:S02]  /*3f00*/  SHF.R.U32.HI R33, RZ, R18, R33 ;  /* 0x00000012ff217219 */ /* 0x000fe40000011621 */
[----:B------:R-:W-:Y:S01]  /*3f10*/  ISETP.NE.AND P4, PT, R2, 0x1, PT ;  /* 0x000000010200780c */ /* 0x000fe20003f85270 */
[----:B------:R-:W-:Y:S01]  /*3f20*/  IMAD.HI.U32 R38, R13, R16, RZ ;  /* 0x000000100d267227 */ /* 0x000fe200078e00ff */
[----:B------:R-:W-:Y:S02]  /*3f30*/  SHF.R.U32.HI R34, RZ, R17, R34 ;  /* 0x00000011ff227219 */ /* 0x000fe40000011622 */
[----:B------:R-:W-:Y:S01]  /*3f40*/  SEL R3, R22, R33, !P0 ;  /* 0x0000002116037207 */ /* 0x000fe20004000000 */
[C---:B------:R-:W-:Y:S01]  /*3f50*/  IMAD.HI.U32 R33, R8.reuse, R7, RZ ;  /* 0x0000000708217227 */ /* 0x040fe200078e00ff */
[----:B------:R-:W-:Y:S02]  /*3f60*/  SEL R11, R19, R34, !P4 ;  /* 0x00000022130b7207 */ /* 0x000fe40006000000 */
[----:B------:R-:W-:Y:S01]  /*3f70*/  SHF.R.U32.HI R38, RZ, R17, R38 ;  /* 0x00000011ff267219 */ /* 0x000fe20000011626 */
[----:B------:R-:W-:Y:S01]  /*3f80*/  IMAD.HI.U32 R40, R3, R4, RZ ;  /* 0x0000000403287227 */ /* 0x000fe200078e00ff */
[----:B------:R-:W-:Y:S03]  /*3f90*/  SHF.R.U32.HI R33, RZ, R18, R33 ;  /* 0x00000012ff217219 */ /* 0x000fe60000011621 */
[----:B------:R-:W-:Y:S01]  /*3fa0*/  IMAD.HI.U32 R34, R11, R4, RZ ;  /* 0x000000040b227227 */ /* 0x000fe200078e00ff */
[----:B------:R-:W-:Y:S02]  /*3fb0*/  @P2 SHF.R.U32.HI R3, RZ, R5, R40 ;  /* 0x00000005ff032219 */ /* 0x000fe40000011628 */
[----:B------:R-:W-:Y:S02]  /*3fc0*/  SEL R9, R8, R33, !P0 ;  /* 0x0000002108097207 */ /* 0x000fe40004000000 */
[----:B------:R-:W-:Y:S01]  /*3fd0*/  @P2 SHF.R.U32.HI R11, RZ, R5, R34 ;  /* 0x00000005ff0b2219 */ /* 0x000fe20000011622 */
[C---:B------:R-:W-:Y:S01]  /*3fe0*/  IMAD R10, R26.reuse, R3, RZ ;  /* 0x000000031a0a7224 */ /* 0x040fe200078e02ff */
[----:B------:R-:W-:Y:S01]  /*3ff0*/  SEL R3, R13, R38, !P4 ;  /* 0x000000260d037207 */ /* 0x000fe20006000000 */
[C---:B------:R-:W-:Y:S03]  /*4000*/  IMAD.HI.U32 R14, R9.reuse, R4, RZ ;  /* 0x00000004090e7227 */ /* 0x040fe600078e00ff */
[----:B------:R-:W-:Y:S01]  /*4010*/  ISETP.GE.AND P0, PT, R9, R10, PT ;  /* 0x0000000a0900720c */ /* 0x000fe20003f06270 */
[C---:B------:R-:W-:Y:S01]  /*4020*/  IMAD R12, R26.reuse, R11, RZ ;  /* 0x0000000b1a0c7224 */ /* 0x040fe200078e02ff */
[-C--:B------:R-:W-:Y:S04]  /*4030*/  SHF.R.U32.HI R14, RZ, R5.reuse, R14 ;  /* 0x00000005ff0e7219 */ /* 0x080fe8000001160e */
[----:B------:R-:W-:Y:S02]  /*4040*/  ISETP.GE.OR P0, PT, R3, R12, P0 ;  /* 0x0000000c0300720c */ /* 0x000fe40000706670 */
[----:B------:R-:W-:Y:S05]  /*4050*/  SEL R15, R9, R14, !P2 ;  /* 0x0000000e090f7207 */ /* 0x000fea0005000000 */
[----:B------:R-:W-:Y:S04]  /*4060*/  IMAD.MOV R14, RZ, RZ, -R15 ;  /* 0x000000ffff0e7224 */ /* 0x000fe800078e0a0f */
[----:B------:R-:W-:Y:S02]  /*4070*/  IMAD R14, R26, R14, R9 ;  /* 0x0000000e1a0e7224 */ /* 0x000fe400078e0209 */
[C---:B------:R-:W-:Y:S05]  /*4080*/  @!P0 IMAD.HI.U32 R10, R3.reuse, R4, RZ ;  /* 0x00000004030a8227 */ /* 0x040fea00078e00ff */
[----:B------:R-:W-:Y:S04]  /*4090*/  @!P0 SHF.R.U32.HI R10, RZ, R5, R10 ;  /* 0x00000005ff0a8219 */ /* 0x000fe8000001160a */
[----:B------:R-:W-:Y:S01]  /*40a0*/  @!P0 SEL R0, R3, R10, !P2 ;  /* 0x0000000a03008207 */ /* 0x000fe20005000000 */
[----:B------:R-:W-:Y:S03]  /*40b0*/  IMAD.MOV R10, RZ, RZ, -R3 ;  /* 0x000000ffff0a7224 */ /* 0x000fe600078e0a03 */
[----:B------:R-:W-:Y:S01]  /*40c0*/  @!P0 IADD3 R15, PT, PT, R15, -R0, RZ ;  /* 0x800000000f0f8210 */ /* 0x000fe20007ffe0ff */
[----:B------:R-:W-:Y:S01]  /*40d0*/  @!P0 IMAD R0, R11, R14, R0 ;  /* 0x0000000e0b008224 */ /* 0x000fe200078e0200 */
[----:B------:R-:W-:Y:S01]  /*40e0*/  IADD3 R11, PT, PT, -R9, RZ, RZ ;  /* 0x000000ff090b7210 */ /* 0x000fe20007ffe1ff */
[----:B------:R-:W-:Y:S02]  /*40f0*/  IMAD R13, R2, R10, R13 ;  /* 0x0000000a020d7224 */ /* 0x000fe400078e020d */
[----:B------:R-:W-:Y:S02]  /*4100*/  @!P0 IMAD R9, R15, R26, R3 ;  /* 0x0000001a0f098224 */ /* 0x000fe400078e0203 */
[----:B------:R-:W-:Y:S02]  /*4110*/  @!P0 IMAD.MOV.U32 R3, RZ, RZ, R0 ;  /* 0x000000ffff038224 */ /* 0x000fe400078e0000 */
[----:B------:R-:W-:Y:S02]  /*4120*/  IMAD R8, R6, R11, R8 ;  /* 0x0000000b06087224 */ /* 0x000fe400078e0208 */
[----:B------:R-:W-:Y:S02]  /*4130*/  IMAD R13, R3, R2, R13 ;  /* 0x00000002030d7224 */ /* 0x000fe400078e020d */
[----:B------:R-:W-:Y:S02]  /*4140*/  IMAD R8, R9, R6, R8 ;  /* 0x0000000609087224 */ /* 0x000fe400078e0208 */
.L_x_67:
[----:B------:R-:W-:Y:S05]  /*4150*/  BRA.U UP1, `(.L_x_68) ;  /* 0x0000000101107547 */ /* 0x000fea000b800000 */
[----:B------:R-:W-:Y:S04]  /*4160*/  MOV R0, UR6 ;  /* 0x0000000600007c02 */ /* 0x000fe80008000f00 */
[----:B------:R-:W-:Y:S04]  /*4170*/  SHF.L.U32 R3, R0, 0x1f, RZ ;  /* 0x0000001f00037819 */ /* 0x000fe800000006ff */
[----:B------:R-:W2:Y:S02]  /*4180*/  SYNCS.PHASECHK.TRANS64.TRYWAIT P0, [UR7+0x68], R3 ;  /* 0x00006803ff0075a7 */ /* 0x000ea40008001107 */
[----:B--2---:R-:W-:Y:S05]  /*4190*/  @!P0 BRA `(.L_x_69) ;  /* 0x0000004400208947 */ /* 0x004fea0003800000 */
.L_x_68:
[----:B------:R-:W-:Y:S02]  /*41a0*/  R2UR UR35, R21 ;  /* 0x00000000152372ca */ /* 0x000fe400000e0000 */
[----:B------:R-:W-:Y:S02]  /*41b0*/  R2UR UR34, R20 ;  /* 0x00000000142272ca */ /* 0x000fe400000e0000 */
[----:B------:R-:W-:Y:S02]  /*41c0*/  ISETP.NE.U32.AND P2, PT, RZ, UR4, PT ;  /* 0x00000004ff007c0c */ /* 0x000fe4000bf45070 */
[----:B------:R-:W-:Y:S02]  /*41d0*/  SHF.L.U32 R12, R32, 0x1f, RZ ;  /* 0x0000001f200c7819 */ /* 0x000fe400000006ff */
[----:B------:R-:W-:Y:S05]  /*41e0*/  ISETP.NE.AND.EX P2, PT, RZ, UR5, PT, P2 ;  /* 0x00000005ff007c0c */ /* 0x000fea000bf45320 */
[----:B------:R-:W-:Y:S02]  /*41f0*/  USHF.L.U32 UR35, UR35, 0x6, URZ ;  /* 0x0000000623237899 */ /* 0x000fe400080006ff */
[----:B------:R-:W-:Y:S01]  /*4200*/  USHF.L.U32 UR34, UR34, 0x7, URZ ;  /* 0x0000000722227899 */ /* 0x000fe200080006ff */
[----:B------:R-:W-:Y:S11]  /*4210*/  BRA.U !UP3, `(.L_x_70) ;  /* 0x000000010b347547 */ /* 0x000ff6000b800000 */
[----:B------:R-:W-:Y:S01]  /*4220*/  UPLOP3.LUT UP0, UPT, UPT, UPT, UP2, 0x80, 0x8 ;  /* 0x000000000008789c */ /* 0x000fe20003f0f020 */
[----:B--2---:R-:W-:Y:S02]  /*4230*/  HFMA2 R0, -RZ, RZ, 0, 5.9604644775390625e-08 ;  /* 0x00000001ff007431 */ /* 0x004fe400000001ff */
[----:B------:R-:W-:Y:S03]  /*4240*/  IMAD.MOV.U32 R59, RZ, RZ, 0x1 ;  /* 0x00000001ff3b7424 */ /* 0x000fe600078e00ff */
[----:B------:R-:W-:Y:S05]  /*4250*/  PLOP3.LUT P0, PT, PT, PT, UP0, 0x80, 0x8 ;  /* 0x000000000008781c */ /* 0x000fea0003f0f008 */
[----:B------:R-:W2:Y:S01]  /*4260*/  @UP0 LDCU.64 UR10, c[0x0][0x888] ;  /* 0x00011100ff0a07ac */ /* 0x000ea20008000a00 */
[----:B------:R-:W-:Y:S07]  /*4270*/  @UP0 UIMAD UR8, UR36, UR4, URZ ;  /* 0x00000004240802a4 */ /* 0x000fee000f8e02ff */
[----:B------:R-:W-:Y:S01]  /*4280*/  @!P0 PRMT R59, R0, 0x7610, R59 ;  /* 0x00007610003b8816 */ /* 0x000fe2000000003b */
[----:B--2---:R-:W-:Y:S03]  /*4290*/  @UP0 UIMAD.WIDE UR10, UR8, 0x4, UR10 ;  /* 0x00000004080a08a5 */ /* 0x004fe6000f8e020a */
[----:B------:R-:W2:Y:S03]  /*42a0*/  @!UP0 LDCU UR8, c[0x0][0x880] ;  /* 0x00011000ff0887ac */ /* 0x000ea60008000800 */
[----:B------:R-:W-:Y:S01]  /*42b0*/  IMAD.U32 R10, RZ, RZ, UR10 ;  /* 0x0000000aff0a7e24 */ /* 0x000fe2000f8e00ff */
[----:B------:R-:W-:Y:S05]  /*42c0*/  MOV R11, UR11 ;  /* 0x0000000b000b7c02 */ /* 0x000fea0008000f00 */
[----:B-----5:R3:W5:Y:S02]  /*42d0*/  @P0 LDG.E R35, desc[UR46][R10.64] ;  /* 0x0000002e0a230981 */ /* 0x020764000c1e1900 */
[----:B--23--:R-:W-:Y:S07]  /*42e0*/  @!P0 IMAD.U32 R35, RZ, RZ, UR8 ;  /* 0x00000008ff238e24 */ /* 0x00cfee000f8e00ff */
.L_x_70:
[----:B-----5:R-:W-:Y:S01]  /*42f0*/  @!P2 FSETP.EQ.AND P0, PT, R35, RZ, PT ;  /* 0x000000ff2300a20b */ /* 0x020fe20003f02000 */
[----:B------:R-:W-:Y:S01]  /*4300*/  @!UPT UIADD3 URZ, UPT, UPT, URZ, URZ, URZ ;  /* 0x000000fffffff290 */ /* 0x000fe2000fffe0ff */
[----:B------:R-:W-:Y:S11]  /*4310*/  @!P2 BRA `(.L_x_71) ;  /* 0x000000000014a947 */ /* 0x000ff60003800000 */
[----:B------:R-:W-:Y:S02]  /*4320*/  LOP3.LUT P2, RZ, R59, 0xff, RZ, 0xc0, !PT ;  /* 0x000000ff3bff7812 */ /* 0x000fe4000784c0ff */
[----:B------:R-:W-:Y:S04]  /*4330*/  PLOP3.LUT P0, PT, PT, PT, UP0, 0x80, 0x8 ;  /* 0x000000000008781c */ /* 0x000fe80003f0f008 */
[----:B------:R-:W-:Y:S07]  /*4340*/  PLOP3.LUT P0, PT, P0, PT, PT, 0x8, 0x80 ;  /* 0x000000000080781c */ /* 0x000fee000070e170 */
[----:B------:R-:W-:Y:S11]  /*4350*/  @P2 FSETP.EQ.AND P0, PT, R35, RZ, PT ;  /* 0x000000ff2300220b */ /* 0x000ff60003f02000 */
[----:B------:R-:W-:Y:S02]  /*4360*/  @!UPT UIADD3 URZ, UPT, UPT, URZ, URZ, URZ ;  /* 0x000000fffffff290 */ /* 0x000fe4000fffe0ff */
.L_x_71:
[----:B------:R-:W3:Y:S01]  /*4370*/  SYNCS.PHASECHK.TRANS64.TRYWAIT P2, [UR7+0x40], R12 ;  /* 0x0000400cff0075a7 */ /* 0x000ee20008041107 */
[----:B------:R-:W-:Y:S04]  /*4380*/  ELECT P4, URZ, PT ;  /* 0x0000000000ff782f */ /* 0x000fe80003880000 */
[----:B------:R-:W-:Y:S11]  /*4390*/  PLOP3.LUT P4, PT, P0, P4, PT, 0xf2, 0x2f ;  /* 0x00000000002f781c */ /* 0x000ff60000789e72 */
[----:B------:R-:W-:Y:S02]  /*43a0*/  @!UPT UIADD3 URZ, UPT, UPT, URZ, URZ, URZ ;  /* 0x000000fffffff290 */ /* 0x000fe4000fffe0ff */
[----:B-1----:R-:W-:Y:S05]  /*43b0*/  @!P4 IADD3 R9, P0, PT, R36, 0x580, RZ ;  /* 0x000005802409c810 */ /* 0x002fea0007f1e0ff */
[----:B--2---:R-:W-:Y:S01]  /*43c0*/  @!P4 IMAD.X R0, RZ, RZ, R37, P0 ;  /* 0x000000ffff00c224 */ /* 0x004fe200000e0625 */
[----:B---3--:R-:W-:Y:S07]  /*43d0*/  @!P2 BRA `(.L_x_72) ;  /* 0x0000004000a8a947 */ /* 0x008fee0003800000 */
.L_x_155:
[----:B------:R-:W-:Y:S01]  /*43e0*/  @!P4 R2UR UR8, R0 ;  /* 0x000000000008c2ca */ /* 0x000fe200000e0000 */
[----:B------:R-:W-:Y:S01]  /*43f0*/  VOTEU.ALL UP1, P4 ;  /* 0x0000000000ff7886 */ /* 0x000fe20002020000 */
[----:B------:R-:W-:Y:S01]  /*4400*/  @!P4 R2UR UR9, R9 ;  /* 0x000000000909c2ca */ /* 0x000fe200000e0000 */
[----:B------:R-:W-:Y:S01]  /*4410*/  @!P4 IMAD.MOV.U32 R0, RZ, RZ, 0x1000 ;  /* 0x00001000ff00c424 */ /* 0x000fe200078e00ff */
[----:B------:R-:W-:Y:S01]  /*4420*/  UMOV UR10, 0x0 ;  /* 0x00000000000a7882 */ /* 0x000fe20000000000 */
[----:B------:R-:W-:Y:S01]  /*4430*/  UMOV UR11, 0x10000000 ;  /* 0x10000000000b7882 */ /* 0x000fe20000000000 */
[----:B------:R-:W-:Y:S01]  /*4440*/  @!UP1 UIADD3 UR32, UPT, UPT, UR7, 0x200, URZ ;  /* 0x0000020007209890 */ /* 0x000fe2000fffe0ff */
[----:B------:R-:W-:Y:S01]  /*4450*/  @!P4 IADD3 R9, P0, PT, R36, 0x580, RZ ;  /* 0x000005802409c810 */ /* 0x000fe20007f1e0ff */
[----:B------:R-:W-:Y:S05]  /*4460*/  VOTEU.ALL UP1, P4 ;  /* 0x0000000000ff7886 */ /* 0x000fea0002020000 */
[----:B------:R-:W-:Y:S01]  /*4470*/  IMAD.U32 R11, RZ, RZ, UR8 ;  /* 0x00000008ff0b7e24 */ /* 0x000fe2000f8e00ff */
[----:B------:R-:W-:Y:S01]  /*4480*/  UPRMT UR8, UR37, 0x654, UR33 ;  /* 0x0000065425087896 */ /* 0x000fe20008000021 */
[----:B------:R-:W-:Y:S03]  /*4490*/  IMAD.U32 R10, RZ, RZ, UR9 ;  /* 0x00000009ff0a7e24 */ /* 0x000fe6000f8e00ff */
[----:B------:R-:W-:Y:S02]  /*44a0*/  @!P4 R2UR UR15, R11 ;  /* 0x000000000b0fc2ca */ /* 0x000fe400000e0000 */
[----:B------:R-:W-:Y:S11]  /*44b0*/  @!P4 R2UR UR14, R10 ;  /* 0x000000000a0ec2ca */ /* 0x000ff600000e0000 */
[----:B------:R-:W-:Y:S02]  /*44c0*/  @!UPT UIADD3 URZ, UPT, UPT, URZ, URZ, URZ ;  /* 0x000000fffffff290 */ /* 0x000fe4000fffe0ff */
[----:B------:R2:W-:Y:S01]  /*44d0*/  @!UP1 UTMALDG.3D [UR32], [UR14], desc[UR10] ;  /* 0x00000a200e0095b4 */ /* 0x0005e20008011000 */
[----:B------:R3:W-:Y:S01]  /*44e0*/  @!P4 SYNCS.ARRIVE.TRANS64.RED.A0TR RZ, [UR7+0x20], R0 ;  /* 0x00002000ffffc9a7 */ /* 0x0007e20008300407 */
[----:B------:R-:W-:Y:S01]  /*44f0*/  SYNCS.ARRIVE.TRANS64.RED.A1T0 RZ, [UR8], RZ ;  /* 0x000000ffffff79a7 */ /* 0x000fe20008100408 */
[----:B---3--:R-:W-:Y:S01]  /*4500*/  @!P4 IMAD.X R0, RZ, RZ, R37, P0 ;  /* 0x000000ffff00c224 */ /* 0x008fe200000e0625 */
[----:B------:R-:W3:Y:S02]  /*4510*/  SYNCS.PHASECHK.TRANS64.TRYWAIT P2, [UR7+0x48], R12 ;  /* 0x0000480cff0075a7 */ /* 0x000ee40008041107 */
[----:B--23--:R-:W-:Y:S05]  /*4520*/  @!P2 BRA `(.L_x_73) ;  /* 0x00000040006ca947 */ /* 0x00cfea0003800000 */
.L_x_157:
        /* <DEDUP_REMOVED lines=8> */
[----:B------:R-:W-:Y:S01]  /*45b0*/  @!UP1 UIADD3 UR24, UPT, UPT, UR7, 0x1200, URZ ;  /* 0x0000120007189890 */ /* 0x000fe2000fffe0ff */
[----:B------:R-:W-:Y:S01]  /*45c0*/  VOTEU.ALL UP1, P4 ;  /* 0x0000000000ff7886 */ /* 0x000fe20002020000 */
[----:B------:R-:W-:Y:S01]  /*45d0*/  UMOV UR27, UR35 ;  /* 0x00000023001b7c82 */ /* 0x000fe20008000000 */
[----:B------:R-:W-:Y:S02]  /*45e0*/  UMOV UR28, UR36 ;  /* 0x00000024001c7c82 */ /* 0x000fe40008000000 */
[----:B------:R-:W-:Y:S01]  /*45f0*/  IMAD.U32 R11, RZ, RZ, UR8 ;  /* 0x00000008ff0b7e24 */ /* 0x000fe2000f8e00ff */
[----:B------:R-:W-:Y:S01]  /*4600*/  UPRMT UR8, UR37, 0x654, UR25 ;  /* 0x0000065425087896 */ /* 0x000fe20008000019 */
[----:B------:R-:W-:Y:S02]  /*4610*/  IMAD.U32 R10, RZ, RZ, UR9 ;  /* 0x00000009ff0a7e24 */ /* 0x000fe4000f8e00ff */
[----:B------:R-:W-:Y:S01]  /*4620*/  @!P4 IMAD.X R20, RZ, RZ, R37, P0 ;  /* 0x000000ffff14c224 */ /* 0x000fe200000e0625 */
[----:B------:R-:W-:Y:S02]  /*4630*/  @!P4 R2UR UR15, R11 ;  /* 0x000000000b0fc2ca */ /* 0x000fe400000e0000 */
[----:B------:R-:W-:Y:S11]  /*4640*/  @!P4 R2UR UR14, R10 ;  /* 0x000000000a0ec2ca */ /* 0x000ff600000e0000 */
[----:B------:R-:W-:Y:S02]  /*4650*/  @!UPT UIADD3 URZ, UPT, UPT, URZ, URZ, URZ ;  /* 0x000000fffffff290 */ /* 0x000fe4000fffe0ff */
[----:B------:R2:W-:Y:S01]  /*4660*/  @!UP1 UTMALDG.3D [UR24], [UR14], desc[UR10] ;  /* 0x00000a180e0095b4 */ /* 0x0005e20008011000 */
[----:B------:R2:W-:Y:S01]  /*4670*/  @!P4 SYNCS.ARRIVE.TRANS64.RED.A0TR RZ, [UR7+0x28], R0 ;  /* 0x00002800ffffc9a7 */ /* 0x0005e20008300407 */
[----:B------:R-:W-:Y:S01]  /*4680*/  SYNCS.ARRIVE.TRANS64.RED.A1T0 RZ, [UR8], RZ ;  /* 0x000000ffffff79a7 */ /* 0x000fe20008100408 */
[----:B------:R-:W3:Y:S02]  /*4690*/  SYNCS.PHASECHK.TRANS64.TRYWAIT P2, [UR7+0x50], R12 ;  /* 0x0000500cff0075a7 */ /* 0x000ee40008041107 */
[----:B--23--:R-:W-:Y:S05]  /*46a0*/  @!P2 BRA `(.L_x_74) ;  /* 0x000000400024a947 */ /* 0x00cfea0003800000 */
.L_x_159:
[----:B------:R-:W2:Y:S01]  /*46b0*/  LDC.64 R14, c[0x0][0xb10] ;  /* 0x0002c400ff0e7b82 */ /* 0x000ea20000000a00 */
[----:B------:R-:W-:Y:S01]  /*46c0*/  @!P4 R2UR UR8, R20 ;  /* 0x000000001408c2ca */ /* 0x000fe200000e0000 */
[----:B------:R-:W-:Y:S01]  /*46d0*/  VOTEU.ALL UP1, P4 ;  /* 0x0000000000ff7886 */ /* 0x000fe20002020000 */
[----:B------:R-:W-:Y:S01]  /*46e0*/  @!P4 R2UR UR9, R21 ;  /* 0x000000001509c2ca */ /* 0x000fe200000e0000 */
[----:B------:R-:W-:Y:S01]  /*46f0*/  UMOV UR10, 0x0 ;  /* 0x00000000000a7882 */ /* 0x000fe20000000000 */
[----:B------:R-:W-:Y:S03]  /*4700*/  UMOV UR11, 0x10000000 ;  /* 0x10000000000b7882 */ /* 0x000fe60000000000 */
[----:B------:R-:W3:Y:S01]  /*4710*/  LDC.64 R10, c[0x0][0xb18] ;  /* 0x0002c600ff0a7b82 */ /* 0x000ee20000000a00 */
[----:B------:R-:W-:Y:S01]  /*4720*/  @!UP1 UIADD3 UR18, UPT, UPT, UR34, 0x40, URZ ;  /* 0x0000004022129890 */ /* 0x000fe2000fffe0ff */
[----:B------:R-:W-:Y:S01]  /*4730*/  @P3 SHF.R.U32.HI R24, RZ, 0x10, R29 ;  /* 0x00000010ff183819 */ /* 0x000fe2000001161d */
[----:B------:R-:W-:Y:S01]  /*4740*/  @!UP1 UIADD3 UR16, UPT, UPT, UR7, 0x2200, URZ ;  /* 0x0000220007109890 */ /* 0x000fe2000fffe0ff */
[----:B------:R-:W-:Y:S01]  /*4750*/  VIADD R27, R27, 0x1 ;  /* 0x000000011b1b7836 */ /* 0x000fe20000000000 */
[----:B------:R-:W-:Y:S03]  /*4760*/  VOTEU.ALL UP1, P4 ;  /* 0x0000000000ff7886 */ /* 0x000fe60002020000 */
[----:B------:R-:W5:Y:S01]  /*4770*/  @!P1 LDC R0, c[0x0][0xb20] ;  /* 0x0002c800ff009b82 */ /* 0x000f620000000800 */
[----:B------:R-:W-:Y:S01]  /*4780*/  UMOV UR19, UR35 ;  /* 0x0000002300137c82 */ /* 0x000fe20008000000 */
[----:B------:R-:W-:Y:S01]  /*4790*/  IMAD.U32 R21, RZ, RZ, UR8 ;  /* 0x00000008ff157e24 */ /* 0x000fe2000f8e00ff */
[----:B------:R-:W-:Y:S05]  /*47a0*/  UMOV UR20, UR36 ;  /* 0x0000002400147c82 */ /* 0x000fea0008000000 */
[----:B-1----:R-:W1:Y:S01]  /*47b0*/  @!P1 LDC R3, c[0x0][0xb0c] ;  /* 0x0002c300ff039b82 */ /* 0x002e620000000800 */
[----:B------:R-:W-:Y:S01]  /*47c0*/  IMAD.U32 R20, RZ, RZ, UR9 ;  /* 0x00000009ff147e24 */ /* 0x000fe2000f8e00ff */
[----:B------:R-:W-:Y:S01]  /*47d0*/  UPRMT UR8, UR37, 0x654, UR17 ;  /* 0x0000065425087896 */ /* 0x000fe20008000011 */
[----:B------:R-:W-:Y:S03]  /*47e0*/  @!P4 R2UR UR15, R21 ;  /* 0x00000000150fc2ca */ /* 0x000fe600000e0000 */
[----:B------:R-:W-:Y:S01]  /*47f0*/  @!P4 R2UR UR14, R20 ;  /* 0x00000000140ec2ca */ /* 0x000fe200000e0000 */
[----:B------:R-:W-:Y:S11]  /*4800*/  @!P4 IMAD.MOV.U32 R20, RZ, RZ, 0x1000 ;  /* 0x00001000ff14c424 */ /* 0x000ff600078e00ff */
[----:B------:R-:W-:Y:S01]  /*4810*/  @!UPT UIADD3 URZ, UPT, UPT, URZ, URZ, URZ ;  /* 0x000000fffffff290 */ /* 0x000fe2000fffe0ff */
[----:B------:R1:W-:Y:S01]  /*4820*/  @!UP1 UTMALDG.3D [UR16], [UR14], desc[UR10] ;  /* 0x00000a100e0095b4 */ /* 0x0003e20008011000 */
[----:B------:R1:W-:Y:S02]  /*4830*/  @!P4 SYNCS.ARRIVE.TRANS64.RED.A0TR RZ, [UR7+0x30], R20 ;  /* 0x00003014ffffc9a7 */ /* 0x0003e40008300407 */
[----:B-1----:R-:W-:Y:S01]  /*4840*/  @!P1 ISETP.NE.AND P2, PT, R3, 0x1, PT ;  /* 0x000000010300980c */ /* 0x002fe20003f45270 */
[C---:B--2---:R-:W-:Y:S01]  /*4850*/  @!P1 IMAD.HI.U32 R14, R13.reuse, R14, RZ ;  /* 0x0000000e0d0e9227 */ /* 0x044fe200078e00ff */
[----:B---3--:R-:W-:Y:S03]  /*4860*/  @!P1 ISETP.NE.AND P0, PT, R10, 0x1, PT ;  /* 0x000000010a00980c */ /* 0x008fe60003f05270 */
[C---:B------:R-:W-:Y:S01]  /*4870*/  @!P1 IMAD.HI.U32 R11, R8.reuse, R11, RZ ;  /* 0x0000000b080b9227 */ /* 0x040fe200078e00ff */
[----:B------:R-:W-:Y:S04]  /*4880*/  @!P1 SHF.R.U32.HI R14, RZ, R15, R14 ;  /* 0x0000000fff0e9219 */ /* 0x000fe8000001160e */
[----:B-----5:R-:W-:Y:S01]  /*4890*/  @!P1 SHF.R.U32.HI R9, RZ, R0, R11 ;  /* 0x00000000ff099219 */ /* 0x020fe2000001160b */
[----:B------:R-:W-:Y:S01]  /*48a0*/  SYNCS.ARRIVE.TRANS64.RED.A1T0 RZ, [UR8], RZ ;  /* 0x000000ffffff79a7 */ /* 0x000fe20008100408 */
[----:B------:R-:W-:Y:S02]  /*48b0*/  @!P1 SEL R14, R13, R14, !P2 ;  /* 0x0000000e0d0e9207 */ /* 0x000fe40005000000 */
[----:B------:R-:W-:Y:S01]  /*48c0*/  @!P1 SEL R9, R8, R9, !P0 ;  /* 0x0000000908099207 */ /* 0x000fe20004000000 */
[----:B------:R-:W1:Y:S04]  /*48d0*/  SYNCS.PHASECHK.TRANS64.TRYWAIT P5, [UR7+0x58], R12 ;  /* 0x0000580cff0075a7 */ /* 0x000e6800080a1107 */
[----:B------:R-:W-:Y:S02]  /*48e0*/  @!P1 IMAD.IADD R0, R9, 0x1, -R14 ;  /* 0x0000000109009824 */ /* 0x000fe400078e0a0e */
[----:B------:R-:W-:Y:S02]  /*48f0*/  @!P1 IMAD.IADD R9, R14, 0x1, -R9 ;  /* 0x000000010e099824 */ /* 0x000fe400078e0a09 */
[----:B------:R-:W-:Y:S02]  /*4900*/  @!P1 IMAD R13, R0, R3, R13 ;  /* 0x00000003000d9224 */ /* 0x000fe400078e020d */
[----:B------:R-:W-:Y:S01]  /*4910*/  @!P1 IMAD R8, R9, R10, R8 ;  /* 0x0000000a09089224 */ /* 0x000fe200078e0208 */
[----:B-1----:R-:W-:Y:S06]  /*4920*/  @!P5 BRA `(.L_x_75) ;  /* 0x0000003c009cd947 */ /* 0x002fec0003800000 */
.L_x_161:
[----:B-1----:R-:W-:Y:S01]  /*4930*/  @!P4 IADD3 R3, P0, PT, R36, 0x580, RZ ;  /* 0x000005802403c810 */ /* 0x002fe20007f1e0ff */
[----:B------:R-:W-:Y:S01]  /*4940*/  VOTEU.ALL UP1, P4 ;  /* 0x0000000000ff7886 */ /* 0x000fe20002020000 */
[----:B------:R-:W-:Y:S01]  /*4950*/  UMOV UR18, 0x0 ;  /* 0x0000000000127882 */ /* 0x000fe20000000000 */
[----:B------:R-:W-:Y:S01]  /*4960*/  UMOV UR19, 0x10000000 ;  /* 0x1000000000137882 */ /* 0x000fe20000000000 */
[----:B------:R-:W-:Y:S01]  /*4970*/  @!P4 R2UR UR9, R3 ;  /* 0x000000000309c2ca */ /* 0x000fe200000e0000 */
[----:B------:R-:W-:Y:S01]  /*4980*/  @!P4 IMAD.X R0, RZ, RZ, R37, P0 ;  /* 0x000000ffff00c224 */ /* 0x000fe200000e0625 */
[----:B------:R-:W-:Y:S01]  /*4990*/  @!UP1 UIADD3 UR10, UPT, UPT, UR34, 0x60, URZ ;  /* 0x00000060220a9890 */ /* 0x000fe2000fffe0ff */
[----:B------:R-:W-:Y:S01]  /*49a0*/  ISETP.NE.AND P0, PT, R27, 0x2, PT ;  /* 0x000000021b00780c */ /* 0x000fe20003f05270 */
[----:B------:R-:W-:Y:S01]  /*49b0*/  UMOV UR11, UR35 ;  /* 0x00000023000b7c82 */ /* 0x000fe20008000000 */
[----:B------:R-:W-:Y:S01]  /*49c0*/  UMOV UR12, UR36 ;  /* 0x00000024000c7c82 */ /* 0x000fe20008000000 */
[----:B------:R-:W-:Y:S01]  /*49d0*/  @!P4 R2UR UR8, R0 ;  /* 0x000000000008c2ca */ /* 0x000fe200000e0000 */
[----:B------:R-:W-:Y:S01]  /*49e0*/  IMAD.IADD R20, R8, 0x1, R58 ;  /* 0x0000000108147824 */ /* 0x000fe200078e023a */
[----:B------:R-:W-:Y:S01]  /*49f0*/  @P3 R2UR UR36, R24 ;  /* 0x00000000182432ca */ /* 0x000fe200000e0000 */
[----:B------:R-:W-:Y:S01]  /*4a00*/  IMAD.IADD R21, R13, 0x1, R60 ;  /* 0x000000010d157824 */ /* 0x000fe200078e023c */
[----:B------:R-:W-:Y:S02]  /*4a10*/  SEL R0, RZ, 0x1, P0 ;  /* 0x00000001ff007807 */ /* 0x000fe40000000000 */
[----:B------:R-:W-:Y:S01]  /*4a20*/  LOP3.LUT R32, R32, 0x1, RZ, 0x3c, !PT ;  /* 0x0000000120207812 */ /* 0x000fe200078e3cff */
[----:B------:R-:W-:Y:S01]  /*4a30*/  IMAD.U32 R10, RZ, RZ, UR9 ;  /* 0x00000009ff0a7e24 */ /* 0x000fe2000f8e00ff */
[----:B------:R-:W-:Y:S01]  /*4a40*/  @!UP1 UIADD3 UR9, UPT, UPT, UR7, 0x38, URZ ;  /* 0x0000003807099890 */ /* 0x000fe2000fffe0ff */
[----:B------:R-:W-:Y:S02]  /*4a50*/  LOP3.LUT R25, R25, R0, RZ, 0x3c, !PT ;  /* 0x0000000019197212 */ /* 0x000fe400078e3cff */
[----:B------:R-:W-:Y:S02]  /*4a60*/  SEL R27, R27, RZ, P0 ;  /* 0x000000ff1b1b7207 */ /* 0x000fe40000000000 */
[----:B------:R-:W-:Y:S01]  /*4a70*/  IMAD.U32 R11, RZ, RZ, UR8 ;  /* 0x00000008ff0b7e24 */ /* 0x000fe2000f8e00ff */
[----:B------:R-:W-:Y:S01]  /*4a80*/  @!P4 R2UR UR14, R10 ;  /* 0x000000000a0ec2ca */ /* 0x000fe200000e0000 */
[----:B------:R-:W-:Y:S01]  /*4a90*/  @!UP1 UIADD3 UR8, UPT, UPT, UR7, 0x3200, URZ ;  /* 0x0000320007089890 */ /* 0x000fe2000fffe0ff */
[----:B------:R-:W-:Y:S02]  /*4aa0*/  VOTEU.ALL UP1, P4 ;  /* 0x0000000000ff7886 */ /* 0x000fe40002020000 */
[----:B------:R-:W-:Y:S11]  /*4ab0*/  @!P4 R2UR UR15, R11 ;  /* 0x000000000b0fc2ca */ /* 0x000ff600000e0000 */
[----:B------:R-:W-:Y:S02]  /*4ac0*/  @!UPT UIADD3 URZ, UPT, UPT, URZ, URZ, URZ ;  /* 0x000000fffffff290 */ /* 0x000fe4000fffe0ff */
[----:B------:R2:W-:Y:S01]  /*4ad0*/  @!UP1 UTMALDG.3D [UR8], [UR14], desc[UR18] ;  /* 0x000012080e0095b4 */ /* 0x0005e20008011000 */
[----:B------:R2:W-:Y:S01]  /*4ae0*/  @!P4 SYNCS.ARRIVE.TRANS64.RED.A0TR RZ, [UR7+0x38], R23 ;  /* 0x00003817ffffc9a7 */ /* 0x0005e20008300407 */
[----:B------:R-:W-:Y:S01]  /*4af0*/  UPLOP3.LUT UP1, UPT, UPT, UPT, UPT, 0x80, 0x8 ;  /* 0x000000000008789c */ /* 0x000fe20003f2f070 */
[----:B------:R-:W-:Y:S01]  /*4b00*/  SYNCS.ARRIVE.TRANS64.RED.A1T0 RZ, [UR13], RZ ;  /* 0x000000ffffff79a7 */ /* 0x000fe2000810040d */
[----:B------:R-:W-:Y:S09]  /*4b10*/  @P3 BRA `(.L_x_76) ;  /* 0xfffffff000943947 */ /* 0x000ff2000383ffff */
[----:B------:R-:W-:-:S04]  /*4b20*/  SHF.L.U32 R3, R32, 0x1f, RZ ;  /* 0x0000001f20037819 */ /* 0x000fc800000006ff */
[----:B------:R-:W1:Y:S02]  /*4b30*/  SYNCS.PHASECHK.TRANS64.TRYWAIT P0, [UR7+0x40], R3 ;  /* 0x00004003ff0075a7 */ /* 0x000e640008001107 */
[----:B-1----:R-:W-:Y:S05]  /*4b40*/  @!P0 BRA `(.L_x_77) ;  /* 0x0000003c002c8947 */ /* 0x002fea0003800000 */
.L_x_163:
[----:B------:R-:W3:Y:S02]  /*4b50*/  SYNCS.PHASECHK.TRANS64.TRYWAIT P0, [UR7+0x48], R3 ;  /* 0x00004803ff0075a7 */ /* 0x000ee40008001107 */
[----:B---3--:R-:W-:Y:S05]  /*4b60*/  @!P0 BRA `(.L_x_78) ;  /* 0x0000003c003c8947 */ /* 0x008fea0003800000 */
.L_x_165:
[----:B------:R-:W3:Y:S02]  /*4b70*/  SYNCS.PHASECHK.TRANS64.TRYWAIT P0, [UR7+0x50], R3 ;  /* 0x00005003ff0075a7 */ /* 0x000ee40008001107 */
[----:B---3--:R-:W-:Y:S05]  /*4b80*/  @!P0 BRA `(.L_x_79) ;  /* 0x0000003c004c8947 */ /* 0x008fea0003800000 */
.L_x_167:
[----:B-1----:R-:W-:-:S07]  /*4b90*/  MOV R0, UR7 ;  /* 0x0000000700007c02 */ /* 0x002fce0008000f00 */
.L_x_80:
[----:B-1----:R-:W-:-:S04]  /*4ba0*/  SHF.L.U32 R3, R32, 0x1f, RZ ;  /* 0x0000001f20037819 */ /* 0x002fc800000006ff */
[----:B------:R1:W3:Y:S03]  /*4bb0*/  SYNCS.PHASECHK.TRANS64.TRYWAIT P0, [R0+URZ+0x58], R3 ;  /* 0x00005803000075a7 */ /* 0x0002e600080011ff */
[----:B---3--:R-:W-:Y:S05]  /*4bc0*/  @!P0 NANOSLEEP.SYNCS 0x989680 ;  /* 0x009896800000895d */ /* 0x008fea0003900000 */
[----:B------:R-:W3:Y:S02]  /*4bd0*/  @!P0 SYNCS.PHASECHK.TRANS64 P0, [R0+URZ+0x58], R3 ;  /* 0x00005803000085a7 */ /* 0x000ee400080010ff */
[----:B--23--:R-:W-:Y:S05]  /*4be0*/  @P0 EXIT ;  /* 0x000000000000094d */ /* 0x00cfea0003800000 */
[----:B------:R-:W-:Y:S05]  /*4bf0*/  BRA `(.L_x_80) ;  /* 0xfffffffc00e87947 */ /* 0x000fea000383ffff */
.L_x_65:
[----:B------:R-:W-:-:S06]  /*4c00*/  UISETP.GE.AND UP1, UPT, UR8, 0x4, UPT ;  /* 0x000000040800788c */ /* 0x000fcc000bf26270 */
[----:B------:R-:W-:-:S13]  /*4c10*/  PLOP3.LUT P0, PT, PT, PT, UP1, 0x80, 0x8 ;  /* 0x000000000008781c */ /* 0x000fda0003f0f018 */
[----:B------:R-:W-:Y:S05]  /*4c20*/  @!P0 EXIT ;  /* 0x000000000000894d */ /* 0x000fea0003800000 */
[----:B------:R-:W-:Y:S01]  /*4c30*/  BAR.SYNC.DEFER_BLOCKING 0x6, 0xa0 ;  /* 0x0182800000007b1d */ /* 0x000fe20000010000 */
[C---:B------:R-:W-:Y:S01]  /*4c40*/  IMAD.SHL.U32 R7, R72.reuse, 0x20, RZ ;  /* 0x0000002048077824 */ /* 0x040fe200078e00ff */
[----:B------:R-:W-:Y:S01]  /*4c50*/  SHF.R.U32.HI R0, RZ, 0x1, R72 ;  /* 0x00000001ff007819 */ /* 0x000fe20000011648 */
[C---:B------:R-:W-:Y:S01]  /*4c60*/  IMAD.SHL.U32 R64, R72.reuse, 0x10, RZ ;  /* 0x0000001048407824 */ /* 0x040fe200078e00ff */
[C---:B------:R-:W-:Y:S01]  /*4c70*/  LOP3.LUT P0, RZ, R72.reuse, 0x4, RZ, 0xc0, !PT ;  /* 0x0000000448ff7812 */ /* 0x040fe2000780c0ff */
[----:B------:R-:W-:Y:S01]  /*4c80*/  IMAD.U32 R32, R72, 0x10000, RZ ;  /* 0x0001000048207824 */ /* 0x000fe200078e00ff */
[----:B------:R-:W-:Y:S02]  /*4c90*/  UMOV UR48, 0x400 ;  /* 0x0000040000307882 */ /* 0x000fe40000000000 */
[----:B------:R-:W1:Y:S01]  /*4ca0*/  LDC R63, c[0x0][0x370] ;  /* 0x0000dc00ff3f7b82 */ /* 0x000e620000000800 */
[----:B------:R-:W-:Y:S01]  /*4cb0*/  ULEA UR48, UR37, UR48, 0x18 ;  /* 0x0000003025307291 */ /* 0x000fe2000f8ec0ff */
[----:B------:R-:W-:Y:S01]  /*4cc0*/  LOP3.LUT R5, R7, 0xc0, RZ, 0xc0, !PT ;  /* 0x000000c007057812 */ /* 0x000fe200078ec0ff */
[----:B------:R-:W-:Y:S01]  /*4cd0*/  IMAD.MOV.U32 R71, RZ, RZ, 0x20 ;  /* 0x00000020ff477424 */ /* 0x000fe200078e00ff */
[----:B------:R-:W-:Y:S01]  /*4ce0*/  LOP3.LUT R64, R64, 0x600, RZ, 0xc0, !PT ;  /* 0x0000060040407812 */ /* 0x000fe200078ec0ff */
[----:B------:R-:W-:Y:S01]  /*4cf0*/  UIADD3 UR4, UPT, UPT, UR48, 0x200, URZ ;  /* 0x0000020030047890 */ /* 0x000fe2000fffe0ff */
[----:B------:R-:W-:Y:S01]  /*4d00*/  LOP3.LUT R0, R5, 0x8, R0, 0xf8, !PT ;  /* 0x0000000805007812 */ /* 0x000fe200078ef800 */
[----:B------:R-:W-:Y:S01]  /*4d10*/  IMAD.SHL.U32 R5, R72, 0x4, RZ ;  /* 0x0000000448057824 */ /* 0x000fe200078e00ff */
[----:B------:R-:W2:Y:S01]  /*4d20*/  LDC R28, c[0x0][0xb0c] ;  /* 0x0002c300ff1c7b82 */ /* 0x000ea20000000800 */
[----:B------:R-:W-:Y:S01]  /*4d30*/  LOP3.LUT R64, R64, 0x20, R7, 0xf8, !PT ;  /* 0x0000002040407812 */ /* 0x000fe200078ef807 */
[----:B------:R-:W-:Y:S01]  /*4d40*/  IMAD.MOV.U32 R70, RZ, RZ, 0x1 ;  /* 0x00000001ff467424 */ /* 0x000fe200078e00ff */
[----:B------:R-:W-:Y:S01]  /*4d50*/  LOP3.LUT R32, R32, 0x600000, RZ, 0xc0, !PT ;  /* 0x0060000020207812 */ /* 0x000fe200078ec0ff */
[----:B------:R-:W-:Y:S01]  /*4d60*/  IMAD.MOV.U32 R30, RZ, RZ, RZ ;  /* 0x000000ffff1e7224 */ /* 0x000fe200078e00ff */
[----:B------:R-:W-:-:S02]  /*4d70*/  LOP3.LUT R5, R0, 0x18, R5, 0x78, !PT ;  /* 0x0000001800057812 */ /* 0x000fc400078e7805 */
[----:B------:R-:W-:Y:S02]  /*4d80*/  CS2R R68, SRZ ;  /* 0x0000000000447805 */ /* 0x000fe4000001ff00 */
[----:B------:R-:W-:Y:S01]  /*4d90*/  LOP3.LUT R64, R64, 0x100, R7, 0xf8, !PT ;  /* 0x0000010040407812 */ /* 0x000fe200078ef807 */
[----:B------:R-:W4:Y:S01]  /*4da0*/  LDC R61, c[0x0][0xb20] ;  /* 0x0002c800ff3d7b82 */ /* 0x000f220000000800 */
[----:B------:R-:W3:Y:S01]  /*4db0*/  LDS R3, [UR48+0x120] ;  /* 0x00012030ff037984 */ /* 0x000ee20008000800 */
[----:B------:R-:W-:Y:S01]  /*4dc0*/  LOP3.LUT R72, R72, 0x60, RZ, 0xc0, !PT ;  /* 0x0000006048487812 */ /* 0x000fe200078ec0ff */
[----:B------:R-:W-:Y:S01]  /*4dd0*/  IMAD.MOV.U32 R75, RZ, RZ, RZ ;  /* 0x000000ffff4b7224 */ /* 0x000fe200078e00ff */
[----:B------:R-:W-:Y:S01]  /*4de0*/  LOP3.LUT R64, R64, R5, RZ, 0xfc, !PT ;  /* 0x0000000540407212 */ /* 0x000fe200078efcff */
[----:B------:R-:W-:Y:S01]  /*4df0*/  IMAD.U32 R66, RZ, RZ, UR4 ;  /* 0x00000004ff427e24 */ /* 0x000fe2000f8e00ff */
[----:B------:R-:W-:Y:S01]  /*4e00*/  SEL R71, R71, 0xffffffe0, !P0 ;  /* 0xffffffe047477807 */ /* 0x000fe20004000000 */
[----:B------:R-:W1:Y:S01]  /*4e10*/  LDCU.64 UR52, c[0x0][0x348] ;  /* 0x00006900ff3477ac */ /* 0x000e620008000a00 */
[----:B------:R-:W1:Y:S01]  /*4e20*/  LDC R27, c[0x0][0xb30] ;  /* 0x0002cc00ff1b7b82 */ /* 0x000e620000000800 */
[----:B------:R-:W1:Y:S01]  /*4e30*/  LDCU.64 UR38, c[0x0][0x888] ;  /* 0x00011100ff2677ac */ /* 0x000e620008000a00 */
[----:B------:R-:W1:Y:S06]  /*4e40*/  LDCU.64 UR44, c[0x0][0x890] ;  /* 0x00011200ff2c77ac */ /* 0x000e6c0008000a00 */
[----:B------:R-:W1:Y:S01]  /*4e50*/  LDC.64 R56, c[0x0][0xb10] ;  /* 0x0002c400ff387b82 */ /* 0x000e620000000a00 */
[----:B------:R-:W-:Y:S01]  /*4e60*/  UMOV UR49, URZ ;  /* 0x000000ff00317c82 */ /* 0x000fe20008000000 */
[----:B------:R-:W-:-:S06]  /*4e70*/  UMOV UR51, URZ ;  /* 0x000000ff00337c82 */ /* 0x000fcc0008000000 */
[----:B------:R-:W1:Y:S08]  /*4e80*/  LDC.64 R24, c[0x0][0xb18] ;  /* 0x0002c600ff187b82 */ /* 0x000e700000000a00 */
[----:B------:R-:W1:Y:S08]  /*4e90*/  LDC.64 R22, c[0x0][0xb28] ;  /* 0x0002ca00ff167b82 */ /* 0x000e700000000a00 */
[----:B------:R-:W1:Y:S01]  /*4ea0*/  LDC.64 R54, c[0x0][0x8b0] ;  /* 0x00022c00ff367b82 */ /* 0x000e620000000a00 */
[----:B---3--:R-:W-:-:S07]  /*4eb0*/  IMAD.IADD R32, R3, 0x1, R32 ;  /* 0x0000000103207824 */ /* 0x008fce00078e0220 */
[----:B------:R-:W3:Y:S08]  /*4ec0*/  LDC.64 R52, c[0x0][0x8a8] ;  /* 0x00022a00ff347b82 */ /* 0x000ef00000000a00 */
[----:B--2-4-:R-:W1:Y:S02]  /*4ed0*/  LDC R62, c[0x0][0x374] ;  /* 0x0000dd00ff3e7b82 */ /* 0x014e640000000800 */
.L_x_124:
[C---:B------:R-:W-:Y:S02]  /*4ee0*/  LEA R0, R75.reuse, UR48, 0x3 ;  /* 0x000000304b007c11 */ /* 0x040fe4000f8e18ff */
[----:B------:R-:W-:Y:S02]  /*4ef0*/  SHF.L.U32 R3, R68, 0x1f, RZ ;  /* 0x0000001f44037819 */ /* 0x000fe400000006ff */
[----:B------:R-:W-:Y:S02]  /*4f00*/  LEA R16, R75, UR48, 0x4 ;  /* 0x000000304b107c11 */ /* 0x000fe4000f8e20ff */
[----:B------:R-:W2:Y:S02]  /*4f10*/  SYNCS.PHASECHK.TRANS64.TRYWAIT P0, [R0+URZ+0x70], R3 ;  /* 0x00007003000075a7 */ /* 0x000ea400080011ff */
[----:B-12---:R-:W-:Y:S05]  /*4f20*/  @!P0 BRA `(.L_x_81) ;  /* 0x00000038007c8947 */ /* 0x006fea0003800000 */
.L_x_168:
[----:B------:R-:W4:Y:S01]  /*4f30*/  LDC.64 R12, c[0x0][0xb10] ;  /* 0x0002c400ff0c7b82 */ /* 0x000f220000000a00 */
[----:B------:R-:W3:Y:S01]  /*4f40*/  LDS.128 R16, [R16+0x100] ;  /* 0x0001000010107984 */ /* 0x000ee20000000c00 */
[----:B-1----:R-:W-:Y:S01]  /*4f50*/  ISETP.NE.AND P1, PT, R27, 0x1, PT ;  /* 0x000000011b00780c */ /* 0x002fe20003f25270 */
[----:B--2---:R-:W-:Y:S01]  /*4f60*/  VIADD R0, R0, 0x80 ;  /* 0x0000008000007836 */ /* 0x004fe20000000000 */
[----:B------:R-:W-:Y:S04]  /*4f70*/  ISETP.GE.AND P0, PT, R26, 0x1, PT ;  /* 0x000000011a00780c */ /* 0x000fe80003f06270 */
[----:B------:R-:W1:Y:S01]  /*4f80*/  LDC.64 R10, c[0x0][0xb18] ;  /* 0x0002c600ff0a7b82 */ /* 0x000e620000000a00 */
[----:B------:R-:W-:Y:S01]  /*4f90*/  PRMT R0, RZ, 0x654, R0 ;  /* 0x00000654ff007816 */ /* 0x000fe20000000000 */
[----:B------:R-:W-:Y:S01]  /*4fa0*/  @!PT LDS RZ, [RZ] ;  /* 0x00000000fffff984 */ /* 0x000fe20000000800 */
[----:B------:R-:W-:Y:S01]  /*4fb0*/  @!PT LDS RZ, [RZ] ;  /* 0x00000000fffff984 */ /* 0x000fe20000000800 */
[----:B------:R-:W-:Y:S01]  /*4fc0*/  @!PT LDS RZ, [RZ] ;  /* 0x00000000fffff984 */ /* 0x000fe20000000800 */
[----:B------:R-:W-:Y:S01]  /*4fd0*/  @!PT LDS RZ, [RZ] ;  /* 0x00000000fffff984 */ /* 0x000fe20000000800 */
[----:B------:R2:W-:Y:S06]  /*4fe0*/  MEMBAR.ALL.CTA ;  /* 0x0000000000007992 */ /* 0x0005ec0000008000 */
[----:B--2---:R-:W2:Y:S01]  /*4ff0*/  FENCE.VIEW.ASYNC.S ;  /* 0x00000000000073c6 */ /* 0x004ea20000000000 */
[----:B------:R-:W1:Y:S08]  /*5000*/  @!P1 LDC R14, c[0x0][0xb20] ;  /* 0x0002c800ff0e9b82 */ /* 0x000e700000000800 */
[----:B------:R-:W1:Y:S01]  /*5010*/  @!P1 LDC R9, c[0x0][0xb0c] ;  /* 0x0002c300ff099b82 */ /* 0x000e620000000800 */
[----:B--2---:R2:W-:Y:S01]  /*5020*/  SYNCS.ARRIVE.TRANS64.RED.A1T0 RZ, [R0+URZ], RZ ;  /* 0x000000ff00ff79a7 */ /* 0x0045e200081004ff */
[----:B---3--:R-:W-:Y:S04]  /*5030*/  LOP3.LUT P4, RZ, R18, 0x1, RZ, 0xc0, !PT ;  /* 0x0000000112ff7812 */ /* 0x008fe8000788c0ff */
[----:B------:R-:W-:Y:S09]  /*5040*/  P2R R73, PR, RZ, 0x10 ;  /* 0x00000010ff497803 */ /* 0x000ff20000000000 */
[----:B------:R-:W-:Y:S02]  /*5050*/  @P4 MOV R31, R16 ;  /* 0x00000010001f4202 */ /* 0x000fe40000000f00 */
[----:B------:R-:W-:Y:S01]  /*5060*/  @P4 LOP3.LUT R29, R17, 0xffff, RZ, 0xc0, !PT ;  /* 0x0000ffff111d4812 */ /* 0x000fe200078ec0ff */
[----:B--2-4-:R-:W-:Y:S06]  /*5070*/  @!P0 BRA `(.L_x_82) ;  /* 0x0000000000a48947 */ /* 0x014fec0003800000 */
[----:B------:R-:W-:Y:S01]  /*5080*/  IMAD.HI.U32 R36, R62, R25, RZ ;  /* 0x000000193e247227 */ /* 0x000fe200078e00ff */
[----:B------:R-:W-:Y:S02]  /*5090*/  ISETP.NE.AND P0, PT, R24, 0x1, PT ;  /* 0x000000011800780c */ /* 0x000fe40003f05270 */
[----:B------:R-:W-:Y:S01]  /*50a0*/  ISETP.NE.AND P2, PT, R26, 0x1, PT ;  /* 0x000000011a00780c */ /* 0x000fe20003f45270 */
[-C--:B------:R-:W-:Y:S01]  /*50b0*/  IMAD.HI.U32 R34, R63, R56.reuse, RZ ;  /* 0x000000383f227227 */ /* 0x080fe200078e00ff */
[----:B------:R-:W-:Y:S02]  /*50c0*/  SHF.R.U32.HI R37, RZ, R61, R36 ;  /* 0x0000003dff257219 */ /* 0x000fe40000011624 */
[----:B------:R-:W-:Y:S01]  /*50d0*/  ISETP.NE.AND P3, PT, R28, 0x1, PT ;  /* 0x000000011c00780c */ /* 0x000fe20003f65270 */
[----:B------:R-:W-:Y:S01]  /*50e0*/  IMAD.HI.U32 R40, R29, R25, RZ ;  /* 0x000000191d287227 */ /* 0x000fe200078e00ff */
[----:B------:R-:W-:Y:S02]  /*50f0*/  SHF.R.U32.HI R34, RZ, R57, R34 ;  /* 0x00000039ff227219 */ /* 0x000fe40000011622 */
[----:B------:R-:W-:Y:S01]  /*5100*/  SEL R3, R62, R37, !P0 ;  /* 0x000000253e037207 */ /* 0x000fe20004000000 */
[----:B------:R-:W-:Y:S01]  /*5110*/  IMAD.HI.U32 R38, R31, R56, RZ ;  /* 0x000000381f267227 */ /* 0x000fe200078e00ff */
[----:B------:R-:W-:Y:S03]  /*5120*/  SEL R7, R63, R34, !P3 ;  /* 0x000000223f077207 */ /* 0x000fe60005800000 */
[-C--:B------:R-:W-:Y:S01]  /*5130*/  IMAD.HI.U32 R34, R3, R22.reuse, RZ ;  /* 0x0000001603227227 */ /* 0x080fe200078e00ff */
[----:B------:R-:W-:Y:S03]  /*5140*/  SHF.R.U32.HI R38, RZ, R57, R38 ;  /* 0x00000039ff267219 */ /* 0x000fe60000011626 */
[----:B------:R-:W-:Y:S01]  /*5150*/  IMAD.HI.U32 R36, R7, R22, RZ ;  /* 0x0000001607247227 */ /* 0x000fe200078e00ff */
[----:B------:R-:W-:Y:S02]  /*5160*/  @P2 SHF.R.U32.HI R3, RZ, R23, R34 ;  /* 0x00000017ff032219 */ /* 0x000fe40000011622 */
[----:B------:R-:W-:Y:S02]  /*5170*/  SHF.R.U32.HI R34, RZ, R61, R40 ;  /* 0x0000003dff227219 */ /* 0x000fe40000011628 */
[----:B------:R-:W-:Y:S01]  /*5180*/  @P2 SHF.R.U32.HI R7, RZ, R23, R36 ;  /* 0x00000017ff072219 */ /* 0x000fe20000011624 */
[C---:B------:R-:W-:Y:S01]  /*5190*/  IMAD R2, R26.reuse, R3, RZ ;  /* 0x000000031a027224 */ /* 0x040fe200078e02ff */
[----:B------:R-:W-:Y:S02]  /*51a0*/  SEL R5, R29, R34, !P0 ;  /* 0x000000221d057207 */ /* 0x000fe40004000000 */
[----:B------:R-:W-:Y:S01]  /*51b0*/  SEL R3, R31, R38, !P3 ;  /* 0x000000261f037207 */ /* 0x000fe20005800000 */
[----:B------:R-:W-:Y:S01]  /*51c0*/  IMAD R4, R26, R7, RZ ;  /* 0x000000071a047224 */ /* 0x000fe200078e02ff */
[C---:B------:R-:W-:Y:S01]  /*51d0*/  ISETP.GE.AND P0, PT, R5.reuse, R2, PT ;  /* 0x000000020500720c */ /* 0x040fe20003f06270 */
[----:B------:R-:W-:Y:S03]  /*51e0*/  IMAD.HI.U32 R6, R5, R22, RZ ;  /* 0x0000001605067227 */ /* 0x000fe600078e00ff */
[----:B------:R-:W-:Y:S01]  /*51f0*/  ISETP.GE.OR P0, PT, R3, R4, P0 ;  /* 0x000000040300720c */ /* 0x000fe20000706670 */
[----:B------:R-:W-:Y:S01]  /*5200*/  IMAD.MOV R4, RZ, RZ, -R3 ;  /* 0x000000ffff047224 */ /* 0x000fe200078e0a03 */
[-C--:B------:R-:W-:Y:S03]  /*5210*/  SHF.R.U32.HI R6, RZ, R23.reuse, R6 ;  /* 0x00000017ff067219 */ /* 0x080fe60000011606 */
[----:B------:R-:W-:Y:S01]  /*5220*/  IMAD R31, R28, R4, R31 ;  /* 0x000000041c1f7224 */ /* 0x000fe200078e021f */
[----:B------:R-:W-:Y:S05]  /*5230*/  SEL R15, R5, R6, !P2 ;  /* 0x00000006050f7207 */ /* 0x000fea0005000000 */
[----:B------:R-:W-:Y:S02]  /*5240*/  IMAD.MOV R6, RZ, RZ, -R15 ;  /* 0x000000ffff067224 */ /* 0x000fe400078e0a0f */
[C---:B------:R-:W-:Y:S04]  /*5250*/  @!P0 IMAD.HI.U32 R2, R3.reuse, R22, RZ ;  /* 0x0000001603028227 */ /* 0x040fe800078e00ff */
[----:B------:R-:W-:Y:S01]  /*5260*/  IMAD R6, R26, R6, R5 ;  /* 0x000000061a067224 */ /* 0x000fe200078e0205 */
[----:B------:R-:W-:Y:S04]  /*5270*/  @!P0 SHF.R.U32.HI R2, RZ, R23, R2 ;  /* 0x00000017ff028219 */ /* 0x000fe80000011602 */
[----:B------:R-:W-:Y:S02]  /*5280*/  @!P0 SEL R0, R3, R2, !P2 ;  /* 0x0000000203008207 */ /* 0x000fe40005000000 */
[----:B------:R-:W-:Y:S02]  /*5290*/  IADD3 R2, PT, PT, -R5, RZ, RZ ;  /* 0x000000ff05027210 */ /* 0x000fe40007ffe1ff */
[----:B------:R-:W-:Y:S01]  /*52a0*/  @!P0 IADD3 R8, PT, PT, R15, -R0, RZ ;  /* 0x800000000f088210 */ /* 0x000fe20007ffe0ff */
[----:B------:R-:W-:Y:S02]  /*52b0*/  @!P0 IMAD R0, R7, R6, R0 ;  /* 0x0000000607008224 */ /* 0x000fe400078e0200 */
[----:B------:R-:W-:Y:S02]  /*52c0*/  IMAD R29, R24, R2, R29 ;  /* 0x00000002181d7224 */ /* 0x000fe400078e021d */
[----:B------:R-:W-:Y:S02]  /*52d0*/  @!P0 IMAD R5, R8, R26, R3 ;  /* 0x0000001a08058224 */ /* 0x000fe400078e0203 */
[----:B------:R-:W-:Y:S04]  /*52e0*/  @!P0 IMAD.MOV.U32 R3, RZ, RZ, R0 ;  /* 0x000000ffff038224 */ /* 0x000fe800078e0000 */
[----:B------:R-:W-:Y:S02]  /*52f0*/  IMAD R31, R3, R28, R31 ;  /* 0x0000001c031f7224 */ /* 0x000fe400078e021f */
[----:B------:R-:W-:Y:S07]  /*5300*/  IMAD R29, R5, R24, R29 ;  /* 0x00000018051d7224 */ /* 0x000fee00078e021d */
.L_x_82:
[----:B-1----:R-:W-:Y:S01]  /*5310*/  @!P1 ISETP.NE.AND P0, PT, R10, 0x1, PT ;  /* 0x000000010a00980c */ /* 0x002fe20003f05270 */
[----:B------:R-:W-:Y:S01]  /*5320*/  @!P1 IMAD.HI.U32 R3, R29, R11, RZ ;  /* 0x0000000b1d039227 */ /* 0x000fe200078e00ff */
[----:B------:R-:W-:Y:S01]  /*5330*/  R2UR UR42, R21 ;  /* 0x00000000152a72ca */ /* 0x000fe200000e0000 */
[----:B------:R-:W-:Y:S01]  /*5340*/  BSSY.RECONVERGENT B6, `(.L_x_83) ;  /* 0x0000031000067945 */ /* 0x000fe20003800200 */
[----:B------:R-:W-:Y:S01]  /*5350*/  R2UR UR41, R20 ;  /* 0x00000000142972ca */ /* 0x000fe200000e0000 */
[----:B------:R-:W-:Y:S01]  /*5360*/  @!P1 IMAD.HI.U32 R0, R31, R12, RZ ;  /* 0x0000000c1f009227 */ /* 0x000fe200078e00ff */
[----:B------:R-:W-:Y:S02]  /*5370*/  @!P1 SHF.R.U32.HI R2, RZ, R14, R3 ;  /* 0x0000000eff029219 */ /* 0x000fe40000011603 */
[----:B------:R-:W-:Y:S01]  /*5380*/  @!P1 ISETP.NE.AND P2, PT, R9, 0x1, PT ;  /* 0x000000010900980c */ /* 0x000fe20003f45270 */
[----:B------:R-:W-:Y:S01]  /*5390*/  VIADD R75, R75, 0x1 ;  /* 0x000000014b4b7836 */ /* 0x000fe20000000000 */
[----:B------:R-:W-:Y:S02]  /*53a0*/  @!P1 SEL R2, R29, R2, !P0 ;  /* 0x000000021d029207 */ /* 0x000fe40004000000 */
[----:B------:R-:W-:Y:S02]  /*53b0*/  @!P1 SHF.R.U32.HI R0, RZ, R13, R0 ;  /* 0x0000000dff009219 */ /* 0x000fe40000011600 */
[----:B------:R-:W-:Y:S01]  /*53c0*/  LOP3.LUT P0, RZ, R66, 0x1b0, RZ, 0xc0, !PT ;  /* 0x000001b042ff7812 */ /* 0x000fe2000780c0ff */
[----:B------:R-:W-:Y:S01]  /*53d0*/  USHF.L.U32 UR42, UR42, 0x6, URZ ;  /* 0x000000062a2a7899 */ /* 0x000fe200080006ff */
[----:B------:R-:W-:Y:S01]  /*53e0*/  @!P1 SEL R3, R31, R0, !P2 ;  /* 0x000000001f039207 */ /* 0x000fe20005000000 */
[----:B------:R-:W-:Y:S01]  /*53f0*/  USHF.L.U32 UR41, UR41, 0x7, URZ ;  /* 0x0000000729297899 */ /* 0x000fe200080006ff */
[----:B------:R-:W-:Y:S03]  /*5400*/  @P4 SHF.R.U32.HI R67, RZ, 0x10, R17 ;  /* 0x00000010ff434819 */ /* 0x000fe60000011611 */
[----:B------:R-:W-:Y:S02]  /*5410*/  @!P1 IMAD.IADD R0, R2, 0x1, -R3 ;  /* 0x0000000102009824 */ /* 0x000fe400078e0a03 */
[----:B------:R-:W-:Y:S02]  /*5420*/  @!P1 IMAD.IADD R2, R3, 0x1, -R2 ;  /* 0x0000000103029824 */ /* 0x000fe400078e0a02 */
[----:B------:R-:W-:Y:S02]  /*5430*/  @!P1 IMAD R31, R0, R9, R31 ;  /* 0x00000009001f9224 */ /* 0x000fe400078e021f */
[----:B------:R-:W-:Y:S01]  /*5440*/  @!P1 IMAD R29, R2, R10, R29 ;  /* 0x0000000a021d9224 */ /* 0x000fe200078e021d */
[----:B------:R-:W-:Y:S06]  /*5450*/  @!P0 BRA `(.L_x_84) ;  /* 0x00000000007c8947 */ /* 0x000fec0003800000 */
[----:B------:R-:W1:Y:S01]  /*5460*/  LDCU.64 UR8, c[0x4][0x80] ;  /* 0x01001000ff0877ac */ /* 0x000e620008000a00 */
[----:B------:R-:W-:Y:S01]  /*5470*/  MOV R2, 0x0 ;  /* 0x0000000000027802 */ /* 0x000fe20000000f00 */
[----:B------:R-:W-:Y:S02]  /*5480*/  HFMA2 R12, -RZ, RZ, 0, 5.9604644775390625e-08 ;  /* 0x00000001ff0c7431 */ /* 0x000fe400000001ff */
[----:B------:R-:W-:Y:S01]  /*5490*/  IMAD.MOV.U32 R8, RZ, RZ, 0x70 ;  /* 0x00000070ff087424 */ /* 0x000fe200078e00ff */
[----:B------:R2:W3:Y:S01]  /*54a0*/  LDC.64 R14, c[0x4][R2] ;  /* 0x01000000020e7b82 */ /* 0x0004e20000000a00 */
[----:B------:R-:W4:Y:S01]  /*54b0*/  LDCU.64 UR6, c[0x4][0x88] ;  /* 0x01001100ff0677ac */ /* 0x000f220008000a00 */
[----:B------:R-:W-:Y:S01]  /*54c0*/  IMAD.MOV.U32 R13, RZ, RZ, RZ ;  /* 0x000000ffff0d7224 */ /* 0x000fe200078e00ff */
[----:B------:R-:W2:Y:S01]  /*54d0*/  LDCU.64 UR4, c[0x4][0x8] ;  /* 0x01000100ff0477ac */ /* 0x000ea20008000a00 */
[----:B-1----:R-:W-:Y:S01]  /*54e0*/  MOV R5, UR9 ;  /* 0x0000000900057c02 */ /* 0x002fe20008000f00 */
[----:B------:R-:W-:Y:S01]  /*54f0*/  IMAD.U32 R4, RZ, RZ, UR8 ;  /* 0x00000008ff047e24 */ /* 0x000fe2000f8e00ff */
[----:B----4-:R-:W-:Y:S01]  /*5500*/  MOV R7, UR7 ;  /* 0x0000000700077c02 */ /* 0x010fe20008000f00 */
[----:B------:R-:W-:Y:S01]  /*5510*/  IMAD.U32 R6, RZ, RZ, UR6 ;  /* 0x00000006ff067e24 */ /* 0x000fe2000f8e00ff */
[----:B--2---:R-:W-:Y:S01]  /*5520*/  MOV R11, UR5 ;  /* 0x00000005000b7c02 */ /* 0x004fe20008000f00 */
[----:B------:R-:W-:Y:S02]  /*5530*/  IMAD.U32 R10, RZ, RZ, UR4 ;  /* 0x00000004ff0a7e24 */ /* 0x000fe4000f8e00ff */
[----:B------:R-:W-:Y:S07]  /*5540*/  LEPC R20, `(.L_x_85) ;  /* 0x000000001014794e */ /* 0x000fee0000000000 */
[----:B---3-5:R-:W-:Y:S05]  /*5550*/  CALL.ABS.NOINC R14 ;  /* 0x000000000e007343 */ /* 0x028fea0003c00000 */
.L_x_85:
[----:B------:R-:W1:Y:S01]  /*5560*/  LDCU.64 UR8, c[0x4][0x80] ;  /* 0x01001000ff0877ac */ /* 0x000e620008000a00 */
[----:B------:R-:W2:Y:S01]  /*5570*/  LDC.64 R2, c[0x4][R2] ;  /* 0x0100000002027b82 */ /* 0x000ea20000000a00 */
[----:B------:R-:W-:Y:S02]  /*5580*/  HFMA2 R12, -RZ, RZ, 0, 5.9604644775390625e-08 ;  /* 0x00000001ff0c7431 */ /* 0x000fe400000001ff */
[----:B------:R-:W-:Y:S02]  /*5590*/  IMAD.MOV.U32 R8, RZ, RZ, 0x70 ;  /* 0x00000070ff087424 */ /* 0x000fe400078e00ff */
[----:B------:R-:W-:Y:S01]  /*55a0*/  IMAD.MOV.U32 R13, RZ, RZ, RZ ;  /* 0x000000ffff0d7224 */ /* 0x000fe200078e00ff */
[----:B------:R-:W3:Y:S01]  /*55b0*/  LDCU.64 UR6, c[0x4][0x88] ;  /* 0x01001100ff0677ac */ /* 0x000ee20008000a00 */
[----:B------:R-:W4:Y:S01]  /*55c0*/  LDCU.64 UR4, c[0x4][0x8] ;  /* 0x01000100ff0477ac */ /* 0x000f220008000a00 */
[----:B-1----:R-:W-:Y:S02]  /*55d0*/  MOV R4, UR8 ;  /* 0x0000000800047c02 */ /* 0x002fe40008000f00 */
[----:B------:R-:W-:Y:S02]  /*55e0*/  MOV R5, UR9 ;  /* 0x0000000900057c02 */ /* 0x000fe40008000f00 */
[----:B---3--:R-:W-:Y:S01]  /*55f0*/  MOV R7, UR7 ;  /* 0x0000000700077c02 */ /* 0x008fe20008000f00 */
[----:B------:R-:W-:Y:S01]  /*5600*/  IMAD.U32 R6, RZ, RZ, UR6 ;  /* 0x00000006ff067e24 */ /* 0x000fe2000f8e00ff */
[----:B----4-:R-:W-:Y:S01]  /*5610*/  MOV R11, UR5 ;  /* 0x00000005000b7c02 */ /* 0x010fe20008000f00 */
[----:B------:R-:W-:Y:S02]  /*5620*/  IMAD.U32 R10, RZ, RZ, UR4 ;  /* 0x00000004ff0a7e24 */ /* 0x000fe4000f8e00ff */
[----:B------:R-:W-:Y:S07]  /*5630*/  LEPC R20, `(.L_x_84) ;  /* 0x000000001014794e */ /* 0x000fee0000000000 */
[----:B--2---:R-:W-:Y:S05]  /*5640*/  CALL.ABS.NOINC R2 ;  /* 0x0000000002007343 */ /* 0x004fea0003c00000 */
.L_x_84:
[----:B------:R-:W-:Y:S05]  /*5650*/  BSYNC.RECONVERGENT B6 ;  /* 0x0000000000067941 */ /* 0x000fea0003800200 */
.L_x_83:
[----:B------:R-:W-:Y:S01]  /*5660*/  ISETP.NE.U32.AND P4, PT, R54, RZ, PT ;  /* 0x000000ff3600720c */ /* 0x000fe20003f85070 */
[----:B------:R-:W-:Y:S01]  /*5670*/  UISETP.NE.AND UP2, UPT, UR50, URZ, UPT ;  /* 0x000000ff3200728c */ /* 0x000fe2000bf45270 */
[----:B------:R-:W-:Y:S01]  /*5680*/  ISETP.NE.U32.AND P2, PT, RZ, UR38, PT ;  /* 0x00000026ff007c0c */ /* 0x000fe2000bf45070 */
[----:B------:R-:W-:Y:S01]  /*5690*/  UISETP.NE.U32.AND UP1, UPT, UR44, URZ, UPT ;  /* 0x000000ff2c00728c */ /* 0x000fe2000bf25070 */
[----:B------:R-:W-:Y:S01]  /*56a0*/  ISETP.NE.AND.EX P4, PT, R55, RZ, PT, P4 ;  /* 0x000000ff3700720c */ /* 0x000fe20003f85340 */
[----:B------:R-:W-:Y:S01]  /*56b0*/  UPLOP3.LUT UP0, UPT, UPT, UPT, UPT, 0x40, 0x4 ;  /* 0x000000000004789c */ /* 0x000fe20003f0e870 */
[----:B------:R-:W-:Y:S01]  /*56c0*/  ISETP.NE.AND.EX P2, PT, RZ, UR39, PT, P2 ;  /* 0x00000027ff007c0c */ /* 0x000fe2000bf45320 */
[----:B------:R-:W-:Y:S01]  /*56d0*/  UISETP.NE.AND.EX UP1, UPT, UR45, URZ, UPT, UP1 ;  /* 0x000000ff2d00728c */ /* 0x000fe2000bf25310 */
[----:B------:R-:W-:Y:S04]  /*56e0*/  PLOP3.LUT P1, PT, PT, PT, UP2, 0x80, 0x8 ;  /* 0x000000000008781c */ /* 0x000fe80003f2f028 */
[----:B------:R-:W-:Y:S06]  /*56f0*/  @UP2 UPLOP3.LUT UP0, UPT, UPT, UPT, UP1, 0x80, 0x8 ;  /* 0x000000000008289c */ /* 0x000fec0003f0f010 */
[----:B------:R-:W-:Y:S01]  /*5700*/  PLOP3.LUT P0, PT, PT, PT, UP0, 0x80, 0x8 ;  /* 0x000000000008781c */ /* 0x000fe20003f0f008 */
[----:B------:R-:W-:Y:S01]  /*5710*/  @!UPT UIADD3 URZ, UPT, UPT, URZ, URZ, URZ ;  /* 0x000000fffffff290 */ /* 0x000fe2000fffe0ff */
[----:B------:R-:W-:Y:S11]  /*5720*/  BRA.U !UP1, `(.L_x_86) ;  /* 0x0000000109387547 */ /* 0x000ff6000b800000 */
[----:B------:R-:W-:Y:S01]  /*5730*/  UISETP.NE.U32.AND UP0, UPT, UR38, URZ, UPT ;  /* 0x000000ff2600728c */ /* 0x000fe2000bf05070 */
[----:B------:R-:W-:Y:S02]  /*5740*/  HFMA2 R0, -RZ, RZ, 0, 5.9604644775390625e-08 ;  /* 0x00000001ff007431 */ /* 0x000fe400000001ff */
[----:B------:R-:W-:Y:S01]  /*5750*/  IMAD.MOV.U32 R59, RZ, RZ, 0x1 ;  /* 0x00000001ff3b7424 */ /* 0x000fe200078e00ff */
[----:B------:R-:W-:Y:S06]  /*5760*/  UISETP.NE.AND.EX UP0, UPT, UR39, URZ, UPT, UP0 ;  /* 0x000000ff2700728c */ /* 0x000fec000bf05300 */
[----:B------:R-:W-:Y:S05]  /*5770*/  PLOP3.LUT P3, PT, PT, PT, UP0, 0x80, 0x8 ;  /* 0x000000000008781c */ /* 0x000fea0003f6f008 */
[----:B------:R-:W1:Y:S01]  /*5780*/  @UP0 LDCU.64 UR6, c[0x0][0x888] ;  /* 0x00011100ff0607ac */ /* 0x000e620008000a00 */
[----:B------:R-:W-:Y:S07]  /*5790*/  @UP0 UIMAD UR4, UR36, UR44, URZ ;  /* 0x0000002c240402a4 */ /* 0x000fee000f8e02ff */
[----:B------:R-:W-:Y:S01]  /*57a0*/  @!P3 PRMT R59, R0, 0x7610, R59 ;  /* 0x00007610003bb816 */ /* 0x000fe2000000003b */
[----:B-1----:R-:W-:Y:S03]  /*57b0*/  @UP0 UIMAD.WIDE UR6, UR4, 0x4, UR6 ;  /* 0x00000004040608a5 */ /* 0x002fe6000f8e0206 */
[----:B------:R-:W1:Y:S03]  /*57c0*/  @!UP0 LDCU UR4, c[0x0][0x880] ;  /* 0x00011000ff0487ac */ /* 0x000e660008000800 */
[----:B------:R-:W-:Y:S01]  /*57d0*/  IMAD.U32 R2, RZ, RZ, UR6 ;  /* 0x00000006ff027e24 */ /* 0x000fe2000f8e00ff */
[----:B------:R-:W-:Y:S05]  /*57e0*/  MOV R3, UR7 ;  /* 0x0000000700037c02 */ /* 0x000fea0008000f00 */
[----:B-----5:R2:W5:Y:S02]  /*57f0*/  @P3 LDG.E R35, desc[UR46][R2.64] ;  /* 0x0000002e02233981 */ /* 0x020564000c1e1900 */
[----:B-12---:R-:W-:Y:S02]  /*5800*/  @!P3 IMAD.U32 R35, RZ, RZ, UR4 ;  /* 0x00000004ff23be24 */ /* 0x006fe4000f8e00ff */
.L_x_86:
[----:B------:R-:W-:Y:S05]  /*5810*/  @!P4 BRA `(.L_x_87) ;  /* 0x000000000020c947 */ /* 0x000fea0003800000 */
[----:B------:R-:W-:Y:S04]  /*5820*/  ISETP.NE.U32.AND P3, PT, R52, RZ, PT ;  /* 0x000000ff3400720c */ /* 0x000fe80003f65070 */
[----:B------:R-:W-:Y:S11]  /*5830*/  ISETP.NE.AND.EX P3, PT, R53, RZ, PT, P3 ;  /* 0x000000ff3500720c */ /* 0x000ff60003f65330 */
[----:B------:R-:W-:Y:S02]  /*5840*/  @!UPT UIADD3 URZ, UPT, UPT, URZ, URZ, URZ ;  /* 0x000000fffffff290 */ /* 0x000fe4000fffe0ff */
[----:B------:R-:W1:Y:S01]  /*5850*/  @P3 LDC.64 R2, c[0x0][0x8a8] ;  /* 0x00022a00ff023b82 */ /* 0x000e620000000a00 */
[----:B------:R-:W-:Y:S04]  /*5860*/  @P3 IMAD R0, R54, UR36, RZ ;  /* 0x0000002436003c24 */ /* 0x000fe8000f8e02ff */
[----:B-1----:R-:W-:Y:S05]  /*5870*/  @P3 IMAD.WIDE R2, R0, 0x4, R2 ;  /* 0x0000000400023825 */ /* 0x002fea00078e0202 */
[----:B-----5:R1:W5:Y:S02]  /*5880*/  @P3 LDG.E R33, desc[UR46][R2.64] ;  /* 0x0000002e02213981 */ /* 0x020364000c1e1900 */
[----:B-1----:R-:W2:Y:S02]  /*5890*/  @!P3 LDC R33, c[0x0][0x8a0] ;  /* 0x00022800ff21bb82 */ /* 0x002ea40000000800 */
.L_x_87:
[----:B-----5:R-:W-:Y:S01]  /*58a0*/  FSETP.NEU.AND P3, PT, R35, RZ, PT ;  /* 0x000000ff2300720b */ /* 0x020fe20003f6d000 */
[----:B------:R-:W-:Y:S01]  /*58b0*/  IMAD.SHL.U32 R80, R64, 0x2, RZ ;  /* 0x0000000240507824 */ /* 0x000fe200078e00ff */
[----:B------:R-:W-:Y:S01]  /*58c0*/  SEL R7, RZ, 0xffffffff, P2 ;  /* 0xffffffffff077807 */ /* 0x000fe20001000000 */
[----:B------:R-:W-:Y:S01]  /*58d0*/  BSSY B1, `(.L_x_88) ;  /* 0x0000036000017945 */ /* 0x000fe20003800000 */
[----:B------:R-:W-:Y:S01]  /*58e0*/  @P1 LOP3.LUT P2, RZ, R59, 0xff, RZ, 0xc0, !PT ;  /* 0x000000ff3bff1812 */ /* 0x000fe2000784c0ff */
[----:B------:R-:W-:Y:S01]  /*58f0*/  VIADD R78, R80, UR48 ;  /* 0x00000030504e7c36 */ /* 0x000fe20008000000 */
[----:B------:R-:W-:Y:S01]  /*5900*/  @P1 SEL R2, RZ, 0xffffffff, P3 ;  /* 0xffffffffff021807 */ /* 0x000fe20001800000 */
[----:B------:R-:W-:Y:S01]  /*5910*/  IMAD.MOV.U32 R81, RZ, RZ, 0x1 ;  /* 0x00000001ff517424 */ /* 0x000fe200078e00ff */
[----:B------:R-:W-:Y:S01]  /*5920*/  LOP3.LUT R70, R70, 0x1, RZ, 0x3c, !PT ;  /* 0x0000000146467812 */ /* 0x000fe200078e3cff */
[----:B------:R-:W-:Y:S01]  /*5930*/  IMAD.MOV.U32 R39, RZ, RZ, RZ ;  /* 0x000000ffff277224 */ /* 0x000fe200078e00ff */
[----:B------:R-:W-:Y:S02]  /*5940*/  @P0 SEL R2, R7, R2, !P2 ;  /* 0x0000000207020207 */ /* 0x000fe40005000000 */
[----:B------:R-:W-:Y:S02]  /*5950*/  CS2R R50, SRZ ;  /* 0x0000000000327805 */ /* 0x000fe4000001ff00 */
[----:B------:R-:W-:Y:S02]  /*5960*/  LEA R79, R30, UR48, 0x3 ;  /* 0x000000301e4f7c11 */ /* 0x000fe4000f8e18ff */
[----:B------:R-:W-:Y:S02]  /*5970*/  CS2R R48, SRZ ;  /* 0x0000000000307805 */ /* 0x000fe4000001ff00 */
[----:B------:R-:W-:Y:S02]  /*5980*/  @P1 LOP3.LUT R2, R2, 0x1, RZ, 0xc0, !PT ;  /* 0x0000000102021812 */ /* 0x000fe400078ec0ff */
[----:B------:R-:W-:Y:S02]  /*5990*/  CS2R R42, SRZ ;  /* 0x00000000002a7805 */ /* 0x000fe4000001ff00 */
[----:B------:R-:W-:Y:S02]  /*59a0*/  SHF.L.U32 R0, R69, 0x1f, RZ ;  /* 0x0000001f45007819 */ /* 0x000fe400000006ff */
[----:B------:R-:W-:Y:S02]  /*59b0*/  CS2R R40, SRZ ;  /* 0x0000000000287805 */ /* 0x000fe4000001ff00 */
[----:B------:R-:W-:Y:S01]  /*59c0*/  ISETP.NE.U32.OR P5, PT, R2, 0x1, !P1 ;  /* 0x000000010200780c */ /* 0x000fe20004fa5470 */
[----:B------:R-:W-:Y:S01]  /*59d0*/  IMAD.IADD R77, R71, 0x1, R78 ;  /* 0x00000001474d7824 */ /* 0x000fe200078e024e */
[----:B------:R-:W-:Y:S02]  /*59e0*/  PLOP3.LUT P2, PT, PT, PT, UP1, 0x80, 0x8 ;  /* 0x000000000008781c */ /* 0x000fe40003f4f018 */
[----:B------:R-:W-:Y:S02]  /*59f0*/  LEA.HI R5, R30, R30, RZ, 0x1 ;  /* 0x0000001e1e057211 */ /* 0x000fe400078f08ff */
[----:B------:R-:W-:Y:S02]  /*5a00*/  LOP3.LUT P4, R74, R59, 0xff, RZ, 0xc0, !PT ;  /* 0x000000ff3b4a7812 */ /* 0x000fe4000788c0ff */
[----:B------:R-:W-:Y:S01]  /*5a10*/  SEL R2, RZ, 0xffffffff, P3 ;  /* 0xffffffffff027807 */ /* 0x000fe20001800000 */
[C---:B------:R-:W-:Y:S01]  /*5a20*/  IMAD.SHL.U32 R3, R5.reuse, 0x40, RZ ;  /* 0x0000004005037824 */ /* 0x040fe200078e00ff */
[----:B------:R-:W-:Y:S02]  /*5a30*/  LOP3.LUT R5, R5, 0xffe, RZ, 0xc0, !PT ;  /* 0x00000ffe05057812 */ /* 0x000fe400078ec0ff */
[----:B------:R-:W-:Y:S02]  /*5a40*/  P2R R76, PR, RZ, 0x20 ;  /* 0x00000020ff4c7803 */ /* 0x000fe40000000000 */
[----:B------:R-:W-:Y:S01]  /*5a50*/  @P5 SHF.L.U32 R4, R70, 0x1f, RZ ;  /* 0x0000001f46045819 */ /* 0x000fe200000006ff */
[----:B------:R-:W-:Y:S01]  /*5a60*/  IMAD.IADD R34, R30, 0x1, -R5 ;  /* 0x000000011e227824 */ /* 0x000fe200078e0a05 */
[----:B------:R-:W-:Y:S02]  /*5a70*/  @P2 SEL R2, R7, R2, !P4 ;  /* 0x0000000207022207 */ /* 0x000fe40006000000 */
[----:B------:R-:W1:Y:S01]  /*5a80*/  @P5 SYNCS.PHASECHK.TRANS64.TRYWAIT P1, [UR48+0x20], R4 ;  /* 0x00002004ff0055a7 */ /* 0x000e620008021130 */
[----:B------:R-:W-:Y:S02]  /*5a90*/  LOP3.LUT R3, R3, 0xffffff80, RZ, 0xc0, !PT ;  /* 0xffffff8003037812 */ /* 0x000fe400078ec0ff */
[----:B------:R-:W-:Y:S03]  /*5aa0*/  LOP3.LUT R2, R2, 0x1, RZ, 0xc0, !PT ;  /* 0x0000000102027812 */ /* 0x000fe600078ec0ff */
[----:B------:R-:W-:Y:S01]  /*5ab0*/  IMAD.IADD R3, R32, 0x1, R3 ;  /* 0x0000000120037824 */ /* 0x000fe200078e0203 */
[----:B------:R-:W-:Y:S03]  /*5ac0*/  ISETP.NE.U32.AND P2, PT, R2, 0x1, PT ;  /* 0x000000010200780c */ /* 0x000fe60003f45070 */
[----:B------:R-:W-:Y:S01]  /*5ad0*/  IMAD R34, R34, 0x100000, R3 ;  /* 0x0010000022227824 */ /* 0x000fe200078e0203 */
[----:B------:R-:W-:Y:S01]  /*5ae0*/  P2R R82, PR, RZ, 0x4 ;  /* 0x00000004ff527803 */ /* 0x000fe20000000000 */
[----:B------:R3:W4:Y:S01]  /*5af0*/  SYNCS.PHASECHK.TRANS64.TRYWAIT P0, [R79+URZ+0x90], R0 ;  /* 0x000090004f0075a7 */ /* 0x00072200080011ff */
[----:B-1----:R-:W-:Y:S01]  /*5b00*/  @P5 SEL R81, RZ, 0x1, !P1 ;  /* 0x00000001ff515807 */ /* 0x002fe20004800000 */
[----:B---3--:R-:W-:Y:S06]  /*5b10*/  @!P5 BRA `(.L_x_89) ;  /* 0x000000000044d947 */ /* 0x008fec0003800000 */
[----:B------:R-:W-:Y:S01]  /*5b20*/  IMAD.MOV.U32 R50, RZ, RZ, RZ ;  /* 0x000000ffff327224 */ /* 0x000fe200078e00ff */
[----:B------:R-:W-:Y:S01]  /*5b30*/  ISETP.NE.AND P1, PT, R81, RZ, PT ;  /* 0x000000ff5100720c */ /* 0x000fe20003f25270 */
[----:B------:R-:W-:Y:S01]  /*5b40*/  BSSY B0, `(.L_x_90) ;  /* 0x0000008000007945 */ /* 0x000fe20003800000 */
[----:B------:R-:W-:Y:S02]  /*5b50*/  CS2R R42, SRZ ;  /* 0x00000000002a7805 */ /* 0x000fe4000001ff00 */
[----:B------:R-:W-:Y:S02]  /*5b60*/  CS2R R40, SRZ ;  /* 0x0000000000287805 */ /* 0x000fe4000001ff00 */
[----:B------:R-:W-:Y:S07]  /*5b70*/  CS2R R48, SRZ ;  /* 0x0000000000307805 */ /* 0x000fee000001ff00 */
[----:B------:R-:W-:Y:S05]  /*5b80*/  @P1 BRA `(.L_x_91) ;  /* 0x00000000000c1947 */ /* 0x000fea0003800000 */
[----:B------:R-:W-:Y:S04]  /*5b90*/  SHF.L.U32 R3, R70, 0x1f, RZ ;  /* 0x0000001f46037819 */ /* 0x000fe800000006ff */
[----:B------:R-:W1:Y:S02]  /*5ba0*/  SYNCS.PHASECHK.TRANS64.TRYWAIT P1, [UR48+0x20], R3 ;  /* 0x00002003ff0075a7 */ /* 0x000e640008021130 */
[----:B-1----:R-:W-:Y:S05]  /*5bb0*/  @!P1 BRA `(.L_x_92) ;  /* 0x0000002c006c9947 */ /* 0x002fea0003800000 */
.L_x_91:
[----:B------:R-:W-:Y:S05]  /*5bc0*/  BSYNC B0 ;  /* 0x0000000000007941 */ /* 0x000fea0003800000 */
.L_x_90:
[----:B------:R-:W-:Y:S01]  /*5bd0*/  ISETP.NE.AND P1, PT, R82, RZ, PT ;  /* 0x000000ff5200720c */ /* 0x000fe20003f25270 */
[----:B------:R-:W-:Y:S11]  /*5be0*/  HFMA2 R39, -RZ, RZ, 0, 5.9604644775390625e-08 ;  /* 0x00000001ff277431 */ /* 0x000ff600000001ff */
[----:B------:R-:W-:Y:S01]  /*5bf0*/  @!UPT UIADD3 URZ, UPT, UPT, URZ, URZ, URZ ;  /* 0x000000fffffff290 */ /* 0x000fe2000fffe0ff */
[----:B------:R-:W-:Y:S05]  /*5c00*/  @P1 WARPSYNC.ALL ;  /* 0x0000000000001948 */ /* 0x000fea0003800000 */
[----:B------:R3:W1:Y:S04]  /*5c10*/  @P1 LDSM.16.M88.4 R40, [R80+UR48+0x200] ;  /* 0x000200305028183b */ /* 0x0006680008000200 */
[----:B------:R3:W1:Y:S02]  /*5c20*/  @P1 LDSM.16.M88.4 R48, [R77+0x200] ;  /* 0x000200004d30183b */ /* 0x0006640000000200 */
.L_x_89:
[----:B------:R-:W-:Y:S05]  /*5c30*/  BSYNC B1 ;  /* 0x0000000000017941 */ /* 0x000fea0003800000 */
.L_x_88:
[----:B-1----:R-:W-:Y:S04]  /*5c40*/  SHF.R.U32.HI R2, RZ, 0x15, R34 ;  /* 0x00000015ff027819 */ /* 0x002fe80000011622 */
[----:B------:R-:W-:Y:S01]  /*5c50*/  LOP3.LUT P1, RZ, R2, 0x3, R65, 0x48, !PT ;  /* 0x0000000302ff7812 */ /* 0x000fe20007824841 */
[----:B------:R-:W-:Y:S01]  /*5c60*/  @!UPT UIADD3 URZ, UPT, UPT, URZ, URZ, URZ ;  /* 0x000000fffffff290 */ /* 0x000fe2000fffe0ff */
[----:B----4-:R-:W-:Y:S11]  /*5c70*/  @P0 BRA `(.L_x_93) ;  /* 0x0000000000080947 */ /* 0x010ff60003800000 */
[----:B------:R-:W1:Y:S02]  /*5c80*/  SYNCS.PHASECHK.TRANS64.TRYWAIT P0, [R79+URZ+0x90], R0 ;  /* 0x000090004f0075a7 */ /* 0x000e6400080011ff */
[----:B-1----:R-:W-:Y:S05]  /*5c90*/  @!P0 BRA `(.L_x_94) ;  /* 0x0000002c004c8947 */ /* 0x002fea0003800000 */
.L_x_93:
[----:B------:R-:W-:Y:S05]  /*5ca0*/  @!P1 BRA `(.L_x_95) ;  /* 0x0000000000409947 */ /* 0x000fea0003800000 */
[----:B------:R-:W4:Y:S01]  /*5cb0*/  LDCU.64 UR8, c[0x4][0x70] ;  /* 0x01000e00ff0877ac */ /* 0x000f220008000a00 */
[----:B------:R-:W-:Y:S01]  /*5cc0*/  MOV R3, 0x0 ;  /* 0x0000000000037802 */ /* 0x000fe20000000f00 */
[----:B------:R-:W-:Y:S02]  /*5cd0*/  HFMA2 R12, -RZ, RZ, 0, 5.9604644775390625e-08 ;  /* 0x00000001ff0c7431 */ /* 0x000fe400000001ff */
[----:B------:R-:W-:Y:S02]  /*5ce0*/  IMAD.MOV.U32 R8, RZ, RZ, 0x192 ;  /* 0x00000192ff087424 */ /* 0x000fe400078e00ff */
[----:B------:R-:W-:Y:S01]  /*5cf0*/  IMAD.MOV.U32 R13, RZ, RZ, RZ ;  /* 0x000000ffff0d7224 */ /* 0x000fe200078e00ff */
[----:B------:R-:W5:Y:S01]  /*5d00*/  LDCU.64 UR6, c[0x4][0x78] ;  /* 0x01000f00ff0677ac */ /* 0x000f620008000a00 */
[----:B------:R-:W1:Y:S01]  /*5d10*/  LDC.64 R2, c[0x4][R3] ;  /* 0x0100000003027b82 */ /* 0x000e620000000a00 */
[----:B------:R-:W2:Y:S01]  /*5d20*/  LDCU.64 UR4, c[0x4][0x10] ;  /* 0x01000200ff0477ac */ /* 0x000ea20008000a00 */
[----:B----4-:R-:W-:Y:S01]  /*5d30*/  MOV R5, UR9 ;  /* 0x0000000900057c02 */ /* 0x010fe20008000f00 */
[----:B------:R-:W-:Y:S01]  /*5d40*/  IMAD.U32 R4, RZ, RZ, UR8 ;  /* 0x00000008ff047e24 */ /* 0x000fe2000f8e00ff */
[----:B-----5:R-:W-:Y:S01]  /*5d50*/  MOV R7, UR7 ;  /* 0x0000000700077c02 */ /* 0x020fe20008000f00 */
[----:B------:R-:W-:Y:S01]  /*5d60*/  IMAD.U32 R6, RZ, RZ, UR6 ;  /* 0x00000006ff067e24 */ /* 0x000fe2000f8e00ff */
[----:B--2---:R-:W-:Y:S01]  /*5d70*/  MOV R11, UR5 ;  /* 0x00000005000b7c02 */ /* 0x004fe20008000f00 */
[----:B------:R-:W-:Y:S02]  /*5d80*/  IMAD.U32 R10, RZ, RZ, UR4 ;  /* 0x00000004ff0a7e24 */ /* 0x000fe4000f8e00ff */
[----:B------:R-:W-:Y:S07]  /*5d90*/  LEPC R20, `(.L_x_95) ;  /* 0x000000001014794e */ /* 0x000fee0000000000 */
[----:B-1-3--:R-:W-:Y:S05]  /*5da0*/  CALL.ABS.NOINC R2 ;  /* 0x0000000002007343 */ /* 0x00afea0003c00000 */
.L_x_95:
[----:B------:R-:W-:Y:S05]  /*5db0*/  WARPSYNC.ALL ;  /* 0x0000000000007948 */ /* 0x000fea0003800000 */
[----:B------:R-:W-:Y:S01]  /*5dc0*/  R2UR UR4, R34 ;  /* 0x00000000220472ca */ /* 0x000fe200000e0000 */
[--C-:B------:R-:W-:Y:S01]  /*5dd0*/  HADD2.F32 R20, -RZ, R40.reuse.H0_H0 ;  /* 0x20000028ff147230 */ /* 0x100fe20000004100 */
[----:B------:R-:W-:Y:S01]  /*5de0*/  ISETP.NE.AND P0, PT, R72, RZ, PT ;  /* 0x000000ff4800720c */ /* 0x000fe20003f05270 */
[----:B------:R-:W-:Y:S01]  /*5df0*/  HADD2.F32 R21, -RZ, R40.H1_H1 ;  /* 0x30000028ff157230 */ /* 0x000fe20000004100 */
[----:B------:R-:W-:Y:S01]  /*5e00*/  BSSY.RECONVERGENT B0, `(.L_x_96) ;  /* 0x000004c000007945 */ /* 0x000fe20003800200 */
[----:B------:R-:W-:Y:S02]  /*5e10*/  HADD2.F32 R36, -RZ, R41.H1_H1 ;  /* 0x30000029ff247230 */ /* 0x000fe40000004100 */
[----:B------:R-:W-:Y:S02]  /*5e20*/  HADD2.F32 R37, -RZ, R43.H0_H0 ;  /* 0x2000002bff257230 */ /* 0x000fe40000004100 */
[----:B------:R-:W-:Y:S04]  /*5e30*/  HADD2.F32 R38, -RZ, R51.H1_H1 ;  /* 0x30000033ff267230 */ /* 0x000fe80000004100 */
[----:B------:R-:W1:Y:S02]  /*5e40*/  LDTM.16dp256bit.x4 R4, tmem[UR4] ;  /* 0x00000004000479ee */ /* 0x000e640008120000 */
[C---:B-12---:R-:W-:Y:S01]  /*5e50*/  FMUL R0, R33.reuse, R4 ;  /* 0x0000000421007220 */ /* 0x046fe20000400000 */
[C---:B------:R-:W-:Y:S01]  /*5e60*/  FMUL R2, R33.reuse, R5 ;  /* 0x0000000521027220 */ /* 0x040fe20000400000 */
[C---:B------:R-:W-:Y:S01]  /*5e70*/  FMUL R3, R33.reuse, R6 ;  /* 0x0000000621037220 */ /* 0x040fe20000400000 */
[----:B------:R-:W-:Y:S01]  /*5e80*/  FMUL R7, R33, R7 ;  /* 0x0000000721077220 */ /* 0x000fe20000400000 */
[C---:B------:R-:W-:Y:S01]  /*5e90*/  FFMA R0, R35.reuse, R20, R0 ;  /* 0x0000001423007223 */ /* 0x040fe20000000000 */
[----:B------:R-:W-:Y:S02]  /*5ea0*/  HADD2.F32 R20, -RZ, R41.H0_H0 ;  /* 0x20000029ff147230 */ /* 0x000fe40000004100 */
[----:B------:R-:W-:Y:S01]  /*5eb0*/  FFMA R2, R35, R21, R2 ;  /* 0x0000001523027223 */ /* 0x000fe20000000002 */
[--C-:B------:R-:W-:Y:S02]  /*5ec0*/  HADD2.F32 R21, -RZ, R42.reuse.H0_H0 ;  /* 0x2000002aff157230 */ /* 0x100fe40000004100 */
[C---:B------:R-:W-:Y:S01]  /*5ed0*/  FMUL R4, R33.reuse, R8 ;  /* 0x0000000821047220 */ /* 0x040fe20000400000 */
[----:B------:R-:W-:Y:S01]  /*5ee0*/  FMUL R5, R33, R9 ;  /* 0x0000000921057220 */ /* 0x000fe20000400000 */
[C---:B------:R-:W-:Y:S01]  /*5ef0*/  FFMA R3, R35.reuse, R20, R3 ;  /* 0x0000001423037223 */ /* 0x040fe20000000003 */
[----:B------:R-:W-:Y:S01]  /*5f00*/  HADD2.F32 R20, -RZ, R42.H1_H1 ;  /* 0x3000002aff147230 */ /* 0x000fe20000004100 */
[----:B------:R-:W-:Y:S01]  /*5f10*/  F2FP.F16.F32.PACK_AB R44, R2, R0 ;  /* 0x00000000022c723e */ /* 0x000fe200000000ff */
[C---:B------:R-:W-:Y:S01]  /*5f20*/  FFMA R7, R35.reuse, R36, R7 ;  /* 0x0000002423077223 */ /* 0x040fe20000000007 */
[----:B------:R-:W-:Y:S01]  /*5f30*/  FFMA R4, R35, R21, R4 ;  /* 0x0000001523047223 */ /* 0x000fe20000000004 */
[----:B------:R-:W-:Y:S01]  /*5f40*/  FMUL R6, R33, R10 ;  /* 0x0000000a21067220 */ /* 0x000fe20000400000 */
[----:B------:R-:W-:Y:S02]  /*5f50*/  HADD2.F32 R36, -RZ, R43.H1_H1 ;  /* 0x3000002bff247230 */ /* 0x000fe40000004100 */
[----:B------:R-:W-:Y:S01]  /*5f60*/  FFMA R5, R35, R20, R5 ;  /* 0x0000001423057223 */ /* 0x000fe20000000005 */
[----:B------:R-:W-:Y:S01]  /*5f70*/  FMUL R11, R33, R11 ;  /* 0x0000000b210b7220 */ /* 0x000fe20000400000 */
[----:B------:R-:W-:Y:S01]  /*5f80*/  FFMA R6, R35, R37, R6 ;  /* 0x0000002523067223 */ /* 0x000fe20000000006 */
[--C-:B------:R-:W-:Y:S02]  /*5f90*/  HADD2.F32 R20, -RZ, R48.reuse.H0_H0 ;  /* 0x20000030ff147230 */ /* 0x100fe40000004100 */
[----:B------:R-:W-:Y:S01]  /*5fa0*/  FMUL R8, R33, R12 ;  /* 0x0000000c21087220 */ /* 0x000fe20000400000 */
[----:B------:R-:W-:Y:S01]  /*5fb0*/  FFMA R11, R35, R36, R11 ;  /* 0x00000024230b7223 */ /* 0x000fe2000000000b */
[----:B------:R-:W-:Y:S02]  /*5fc0*/  HADD2.F32 R36, -RZ, R48.H1_H1 ;  /* 0x30000030ff247230 */ /* 0x000fe40000004100 */
[C---:B------:R-:W-:Y:S01]  /*5fd0*/  FMUL R9, R33.reuse, R13 ;  /* 0x0000000d21097220 */ /* 0x040fe20000400000 */
[--C-:B------:R-:W-:Y:S02]  /*5fe0*/  HADD2.F32 R21, -RZ, R49.reuse.H0_H0 ;  /* 0x20000031ff157230 */ /* 0x100fe40000004100 */
[----:B------:R-:W-:Y:S01]  /*5ff0*/  FMUL R10, R33, R14 ;  /* 0x0000000e210a7220 */ /* 0x000fe20000400000 */
[C---:B------:R-:W-:Y:S01]  /*6000*/  FFMA R8, R35.reuse, R20, R8 ;  /* 0x0000001423087223 */ /* 0x040fe20000000008 */
[C---:B------:R-:W-:Y:S01]  /*6010*/  FFMA R9, R35.reuse, R36, R9 ;  /* 0x0000002423097223 */ /* 0x040fe20000000009 */
[----:B------:R-:W-:Y:S02]  /*6020*/  HADD2.F32 R20, -RZ, R49.H1_H1 ;  /* 0x30000031ff147230 */ /* 0x000fe40000004100 */
[----:B------:R-:W-:Y:S01]  /*6030*/  FFMA R10, R35, R21, R10 ;  /* 0x00000015230a7223 */ /* 0x000fe2000000000a */
[C---:B------:R-:W-:Y:S01]  /*6040*/  FMUL R15, R33.reuse, R15 ;  /* 0x0000000f210f7220 */ /* 0x040fe20000400000 */
[--C-:B------:R-:W-:Y:S02]  /*6050*/  HADD2.F32 R21, -RZ, R50.reuse.H0_H0 ;  /* 0x20000032ff157230 */ /* 0x100fe40000004100 */
[C---:B------:R-:W-:Y:S01]  /*6060*/  FMUL R12, R33.reuse, R16 ;  /* 0x00000010210c7220 */ /* 0x040fe20000400000 */
[----:B------:R-:W-:Y:S02]  /*6070*/  HADD2.F32 R36, -RZ, R50.H1_H1 ;  /* 0x30000032ff247230 */ /* 0x000fe40000004100 */
[C---:B------:R-:W-:Y:S01]  /*6080*/  FMUL R13, R33.reuse, R17 ;  /* 0x00000011210d7220 */ /* 0x040fe20000400000 */
[----:B------:R-:W-:Y:S02]  /*6090*/  HADD2.F32 R37, -RZ, R51.H0_H0 ;  /* 0x20000033ff257230 */ /* 0x000fe40000004100 */
[----:B------:R-:W-:Y:S01]  /*60a0*/  FMUL R14, R33, R18 ;  /* 0x00000012210e7220 */ /* 0x000fe20000400000 */
[----:B------:R-:W-:Y:S01]  /*60b0*/  FFMA R15, R35, R20, R15 ;  /* 0x00000014230f7223 */ /* 0x000fe2000000000f */
[----:B------:R-:W-:Y:S01]  /*60c0*/  FMUL R19, R33, R19 ;  /* 0x0000001321137220 */ /* 0x000fe20000400000 */
[C---:B------:R-:W-:Y:S01]  /*60d0*/  FFMA R12, R35.reuse, R21, R12 ;  /* 0x00000015230c7223 */ /* 0x040fe2000000000c */
[C---:B------:R-:W-:Y:S01]  /*60e0*/  FFMA R13, R35.reuse, R36, R13 ;  /* 0x00000024230d7223 */ /* 0x040fe2000000000d */
[C---:B------:R-:W-:Y:S01]  /*60f0*/  FFMA R14, R35.reuse, R37, R14 ;  /* 0x00000025230e7223 */ /* 0x040fe2000000000e */
[----:B------:R-:W-:Y:S01]  /*6100*/  FFMA R19, R35, R38, R19 ;  /* 0x0000002623137223 */ /* 0x000fe20000000013 */
[----:B------:R-:W-:Y:S02]  /*6110*/  F2FP.F16.F32.PACK_AB R45, R7, R3 ;  /* 0x00000003072d723e */ /* 0x000fe400000000ff */
[----:B------:R-:W-:Y:S02]  /*6120*/  F2FP.F16.F32.PACK_AB R46, R5, R4 ;  /* 0x00000004052e723e */ /* 0x000fe400000000ff */
[----:B------:R-:W-:Y:S02]  /*6130*/  F2FP.F16.F32.PACK_AB R47, R11, R6 ;  /* 0x000000060b2f723e */ /* 0x000fe400000000ff */
[----:B------:R-:W-:Y:S02]  /*6140*/  F2FP.F16.F32.PACK_AB R84, R9, R8 ;  /* 0x000000080954723e */ /* 0x000fe400000000ff */
[----:B------:R-:W-:Y:S01]  /*6150*/  F2FP.F16.F32.PACK_AB R85, R15, R10 ;  /* 0x0000000a0f55723e */ /* 0x000fe200000000ff */
[----:B------:R1:W-:Y:S01]  /*6160*/  STSM.16.M88.4 [R78+0x200], R44 ;  /* 0x0002002c4e007844 */ /* 0x0003e20000000200 */
[----:B------:R-:W-:Y:S02]  /*6170*/  F2FP.F16.F32.PACK_AB R86, R13, R12 ;  /* 0x0000000c0d56723e */ /* 0x000fe400000000ff */
[----:B------:R-:W-:Y:S05]  /*6180*/  F2FP.F16.F32.PACK_AB R87, R19, R14 ;  /* 0x0000000e1357723e */ /* 0x000fea00000000ff */
[----:B------:R1:W-:Y:S01]  /*6190*/  STSM.16.M88.4 [R77+0x200], R84 ;  /* 0x000200544d007844 */ /* 0x0003e20000000200 */
[----:B------:R-:W-:Y:S01]  /*61a0*/  @!PT LDS RZ, [RZ] ;  /* 0x00000000fffff984 */ /* 0x000fe20000000800 */
[----:B------:R-:W-:Y:S01]  /*61b0*/  @!PT LDS RZ, [RZ] ;  /* 0x00000000fffff984 */ /* 0x000fe20000000800 */
[----:B------:R-:W-:Y:S01]  /*61c0*/  @!PT LDS RZ, [RZ] ;  /* 0x00000000fffff984 */ /* 0x000fe20000000800 */
[----:B------:R-:W-:Y:S01]  /*61d0*/  @!PT LDS RZ, [RZ] ;  /* 0x00000000fffff984 */ /* 0x000fe20000000800 */
[----:B------:R2:W-:Y:S07]  /*61e0*/  MEMBAR.ALL.CTA ;  /* 0x0000000000007992 */ /* 0x0005ee0000008000 */
[----:B--2---:R-:W2:Y:S02]  /*61f0*/  FENCE.VIEW.ASYNC.S ;  /* 0x00000000000073c6 */ /* 0x004ea40000000000 */
[----:B--2---:R-:W-:Y:S06]  /*6200*/  BAR.SYNC.DEFER_BLOCKING 0x1, 0x80 ;  /* 0x0042000000007b1d */ /* 0x004fec0000010000 */
[----:B------:R-:W-:Y:S05]  /*6210*/  @P0 BRA `(.L_x_97) ;  /* 0x0000000000280947 */ /* 0x000fea0003800000 */
[----:B------:R-:W-:Y:S02]  /*6220*/  UIADD3 UR4, UPT, UPT, UR48, 0x200, URZ ;  /* 0x0000020030047890 */ /* 0x000fe4000fffe0ff */
[----:B------:R-:W-:Y:S01]  /*6230*/  UIADD3 UR6, UP0, UPT, UR52, 0x680, URZ ;  /* 0x0000068034067890 */ /* 0x000fe2000ff1e0ff */
[----:B------:R-:W-:Y:S03]  /*6240*/  UMOV UR43, UR36 ;  /* 0x00000024002b7c82 */ /* 0x000fe60008000000 */
[----:B------:R-:W-:Y:S01]  /*6250*/  MOV R66, UR4 ;  /* 0x0000000400427c02 */ /* 0x000fe20008000f00 */
[----:B------:R-:W-:Y:S03]  /*6260*/  UIADD3.X UR7, UPT, UPT, URZ, UR53, URZ, UP0, !UPT ;  /* 0x00000035ff077290 */ /* 0x000fe600087fe4ff */
[----:B------:R-:W-:Y:S11]  /*6270*/  R2UR UR40, R66 ;  /* 0x00000000422872ca */ /* 0x000ff600000e0000 */
[----:B------:R-:W-:Y:S02]  /*6280*/  @!UPT UIADD3 URZ, UPT, UPT, URZ, URZ, URZ ;  /* 0x000000fffffff290 */ /* 0x000fe4000fffe0ff */
[----:B------:R2:W-:Y:S01]  /*6290*/  UTMASTG.3D [UR40], [UR6] ;  /* 0x00000028060073b5 */ /* 0x0005e20008010000 */
[----:B------:R0:W-:Y:S01]  /*62a0*/  UTMACMDFLUSH ;  /* 0x00000000000079b7 */ /* 0x0001e20000000000 */
[----:B--2---:R-:W-:Y:S04]  /*62b0*/  DEPBAR.LE SB0, 0x1 ;  /* 0x000080400000791a */ /* 0x004fe80000000000 */
.L_x_97:
[----:B------:R-:W-:Y:S05]  /*62c0*/  BSYNC.RECONVERGENT B0 ;  /* 0x0000000000007941 */ /* 0x000fea0003800200 */
.L_x_96:
[----:B------:R-:W-:Y:S01]  /*62d0*/  BAR.SYNC.DEFER_BLOCKING 0x1, 0x80 ;  /* 0x0042000000007b1d */ /* 0x000fe20000010000 */
[----:B------:R-:W-:Y:S01]  /*62e0*/  ISETP.NE.AND P1, PT, R76, RZ, PT ;  /* 0x000000ff4c00720c */ /* 0x000fe20003f25270 */
[----:B------:R-:W-:Y:S01]  /*62f0*/  UISETP.NE.AND UP0, UPT, UR49, URZ, UPT ;  /* 0x000000ff3100728c */ /* 0x000fe2000bf05270 */
[----:B------:R-:W-:Y:S11]  /*6300*/  LEA R3, R39, UR48, 0x3 ;  /* 0x0000003027037c11 */ /* 0x000ff6000f8e18ff */
[----:B------:R-:W-:Y:S01]  /*6310*/  @P1 SHF.L.U32 R2, R70, 0x1f, RZ ;  /* 0x0000001f46021819 */ /* 0x000fe200000006ff */
[----:B------:R-:W-:Y:S06]  /*6320*/  BRA.U !UP0, `(.L_x_98) ;  /* 0x0000000108247547 */ /* 0x000fec000b800000 */
[----:B------:R-:W-:Y:S01]  /*6330*/  IMAD.U32 R5, RZ, RZ, UR51 ;  /* 0x00000033ff057e24 */ /* 0x000fe2000f8e00ff */
[----:B------:R-:W-:Y:S01]  /*6340*/  MOV R0, UR37 ;  /* 0x0000002500007c02 */ /* 0x000fe20008000f00 */
[----:B------:R-:W-:Y:S03]  /*6350*/  UIADD3 UR51, UPT, UPT, UR51, 0x1, URZ ;  /* 0x0000000133337890 */ /* 0x000fe6000fffe0ff */
[----:B------:R-:W-:Y:S01]  /*6360*/  @P1 LEA R5, R5, UR48, 0x3 ;  /* 0x0000003005051c11 */ /* 0x000fe2000f8e18ff */
[----:B------:R-:W-:Y:S04]  /*6370*/  UISETP.NE.AND UP0, UPT, UR51, 0x4, UPT ;  /* 0x000000043300788c */ /* 0x000fe8000bf05270 */
[----:B------:R-:W-:Y:S01]  /*6380*/  @P1 VIADD R5, R5, 0x40 ;  /* 0x0000004005051836 */ /* 0x000fe20000000000 */
[----:B------:R-:W-:Y:S04]  /*6390*/  USEL UR51, UR51, URZ, UP0 ;  /* 0x000000ff33337287 */ /* 0x000fe80008000000 */
[----:B------:R-:W-:Y:S04]  /*63a0*/  @P1 PRMT R0, R0, 0x654, R5 ;  /* 0x0000065400001816 */ /* 0x000fe80000000005 */
[----:B------:R2:W-:Y:S04]  /*63b0*/  @P1 SYNCS.ARRIVE.TRANS64.RED.A1T0 RZ, [R0+URZ], RZ ;  /* 0x000000ff00ff19a7 */ /* 0x0005e800081004ff */
.L_x_98:
[----:B------:R-:W4:Y:S01]  /*63c0*/  @P1 SYNCS.PHASECHK.TRANS64.TRYWAIT P0, [R3+URZ+0x20], R2 ;  /* 0x00002002030015a7 */ /* 0x000f2200080011ff */
[----:B------:R-:W-:Y:S01]  /*63d0*/  BSSY B1, `(.L_x_99) ;  /* 0x0000013000017945 */ /* 0x000fe20003800000 */
[----:B----4-:R-:W-:Y:S03]  /*63e0*/  @P1 SEL R81, RZ, 0x1, !P0 ;  /* 0x00000001ff511807 */ /* 0x010fe60004000000 */
[----:B------:R-:W-:Y:S05]  /*63f0*/  @!P1 BRA `(.L_x_100) ;  /* 0x0000000000409947 */ /* 0x000fea0003800000 */
[----:B------:R-:W-:Y:S01]  /*6400*/  ISETP.NE.AND P1, PT, R82, RZ, PT ;  /* 0x000000ff5200720c */ /* 0x000fe20003f25270 */
[----:B------:R-:W-:Y:S01]  /*6410*/  BSSY B0, `(.L_x_101) ;  /* 0x0000009000007945 */ /* 0x000fe20003800000 */
[----:B------:R-:W-:Y:S11]  /*6420*/  ISETP.NE.AND P0, PT, R81, RZ, PT ;  /* 0x000000ff5100720c */ /* 0x000ff60003f05270 */
[----:B------:R-:W-:Y:S05]  /*6430*/  @P1 IMAD R4, R39, 0x1000, R80 ;  /* 0x0000100027041824 */ /* 0x000fea00078e0250 */
[----:B------:R-:W-:Y:S05]  /*6440*/  @P1 IADD3 R2, PT, PT, R4, UR48, RZ ;  /* 0x0000003004021c10 */ /* 0x000fea000fffe0ff */
[----:B------:R-:W-:Y:S01]  /*6450*/  @P1 IMAD.IADD R2, R71, 0x1, R2 ;  /* 0x0000000147021824 */ /* 0x000fe200078e0202 */
[----:B------:R-:W-:Y:S06]  /*6460*/  @P0 BRA `(.L_x_102) ;  /* 0x00000000000c0947 */ /* 0x000fec0003800000 */
[----:B--2---:R-:W-:Y:S04]  /*6470*/  SHF.L.U32 R0, R70, 0x1f, RZ ;  /* 0x0000001f46007819 */ /* 0x004fe800000006ff */
[----:B------:R-:W2:Y:S02]  /*6480*/  SYNCS.PHASECHK.TRANS64.TRYWAIT P0, [R3+URZ+0x20], R0 ;  /* 0x00002000030075a7 */ /* 0x000ea400080011ff */
[----:B--2---:R-:W-:Y:S05]  /*6490*/  @!P0 BRA `(.L_x_103) ;  /* 0x0000002400608947 */ /* 0x004fea0003800000 */
.L_x_102:
[----:B------:R-:W-:Y:S05]  /*64a0*/  BSYNC B0 ;  /* 0x0000000000007941 */ /* 0x000fea0003800000 */
.L_x_101:
[----:B------:R-:W-:Y:S02]  /*64b0*/  ISETP.NE.AND P0, PT, R82, RZ, PT ;  /* 0x000000ff5200720c */ /* 0x000fe40003f05270 */
[----:B------:R-:W-:Y:S11]  /*64c0*/  IADD3 R39, PT, PT, R39, 0x1, RZ ;  /* 0x0000000127277810 */ /* 0x000ff60007ffe0ff */
[----:B------:R-:W-:Y:S05]  /*64d0*/  @P0 WARPSYNC.ALL ;  /* 0x0000000000000948 */ /* 0x000fea0003800000 */
[----:B------:R4:W1:Y:S04]  /*64e0*/  @P0 LDSM.16.M88.4 R40, [R4+UR48+0x200] ;  /* 0x000200300428083b */ /* 0x0008680008000200 */
[----:B------:R4:W1:Y:S02]  /*64f0*/  @P0 LDSM.16.M88.4 R48, [R2+0x200] ;  /* 0x000200000230083b */ /* 0x0008640000000200 */
.L_x_100:
[----:B------:R-:W-:Y:S05]  /*6500*/  BSYNC B1 ;  /* 0x0000000000017941 */ /* 0x000fea0003800000 */
.L_x_99:
[----:B--2---:R-:W-:Y:S05]  /*6510*/  VIADD R0, R34, 0x20 ;  /* 0x0000002022007836 */ /* 0x004fea0000000000 */
[----:B------:R-:W-:Y:S04]  /*6520*/  SHF.R.U32.HI R0, RZ, 0x15, R0 ;  /* 0x00000015ff007819 */ /* 0x000fe80000011600 */
[----:B------:R-:W-:Y:S11]  /*6530*/  LOP3.LUT P0, RZ, R0, 0x3, R65, 0x48, !PT ;  /* 0x0000000300ff7812 */ /* 0x000ff60007804841 */
[----:B------:R-:W-:Y:S02]  /*6540*/  @!UPT UIADD3 URZ, UPT, UPT, URZ, URZ, URZ ;  /* 0x000000fffffff290 */ /* 0x000fe4000fffe0ff */
[----:B------:R-:W-:Y:S05]  /*6550*/  @!P0 BRA `(.L_x_104) ;  /* 0x0000000000408947 */ /* 0x000fea0003800000 */
[----:B------:R-:W2:Y:S01]  /*6560*/  LDCU.64 UR8, c[0x4][0x70] ;  /* 0x01000e00ff0877ac */ /* 0x000ea20008000a00 */
[----:B------:R-:W-:Y:S01]  /*6570*/  MOV R3, 0x0 ;  /* 0x0000000000037802 */ /* 0x000fe20000000f00 */
[----:B------:R-:W-:Y:S02]  /*6580*/  HFMA2 R12, -RZ, RZ, 0, 5.9604644775390625e-08 ;  /* 0x00000001ff0c7431 */ /* 0x000fe400000001ff */
[----:B------:R-:W-:Y:S02]  /*6590*/  IMAD.MOV.U32 R8, RZ, RZ, 0x192 ;  /* 0x00000192ff087424 */ /* 0x000fe400078e00ff */
[----:B------:R-:W-:Y:S01]  /*65a0*/  IMAD.MOV.U32 R13, RZ, RZ, RZ ;  /* 0x000000ffff0d7224 */ /* 0x000fe200078e00ff */
[----:B------:R-:W5:Y:S01]  /*65b0*/  LDCU.64 UR6, c[0x4][0x78] ;  /* 0x01000f00ff0677ac */ /* 0x000f620008000a00 */
[----:B----4-:R-:W4:Y:S01]  /*65c0*/  LDC.64 R2, c[0x4][R3] ;  /* 0x0100000003027b82 */ /* 0x010f220000000a00 */
[----:B------:R-:W3:Y:S01]  /*65d0*/  LDCU.64 UR4, c[0x4][0x10] ;  /* 0x01000200ff0477ac */ /* 0x000ee20008000a00 */
[----:B--2---:R-:W-:Y:S01]  /*65e0*/  MOV R5, UR9 ;  /* 0x0000000900057c02 */ /* 0x004fe20008000f00 */
[----:B------:R-:W-:Y:S01]  /*65f0*/  IMAD.U32 R4, RZ, RZ, UR8 ;  /* 0x00000008ff047e24 */ /* 0x000fe2000f8e00ff */
[----:B-----5:R-:W-:Y:S01]  /*6600*/  MOV R7, UR7 ;  /* 0x0000000700077c02 */ /* 0x020fe20008000f00 */
[----:B------:R-:W-:Y:S01]  /*6610*/  IMAD.U32 R6, RZ, RZ, UR6 ;  /* 0x00000006ff067e24 */ /* 0x000fe2000f8e00ff */
[----:B---3--:R-:W-:Y:S01]  /*6620*/  MOV R11, UR5 ;  /* 0x00000005000b7c02 */ /* 0x008fe20008000f00 */
[----:B------:R-:W-:Y:S02]  /*6630*/  IMAD.U32 R10, RZ, RZ, UR4 ;  /* 0x00000004ff0a7e24 */ /* 0x000fe4000f8e00ff */
[----:B------:R-:W-:Y:S07]  /*6640*/  LEPC R20, `(.L_x_104) ;  /* 0x000000001014794e */ /* 0x000fee0000000000 */
[----:B-1--4-:R-:W-:Y:S05]  /*6650*/  CALL.ABS.NOINC R2 ;  /* 0x0000000002007343 */ /* 0x012fea0003c00000 */
.L_x_104:
[----:B------:R-:W-:Y:S01]  /*6660*/  ISETP.NE.AND P6, PT, R76, RZ, PT ;  /* 0x000000ff4c00720c */ /* 0x000fe20003fc5270 */
[----:B------:R-:W-:Y:S05]  /*6670*/  WARPSYNC.ALL ;  /* 0x0000000000007948 */ /* 0x000fea0003800000 */
[----:B------:R-:W-:Y:S01]  /*6680*/  R2UR UR4, R34 ;  /* 0x00000000220472ca */ /* 0x000fe200000e0000 */
[--C-:B-1----:R-:W-:Y:S01]  /*6690*/  HADD2.F32 R20, -RZ, R40.reuse.H0_H0 ;  /* 0x20000028ff147230 */ /* 0x102fe20000004100 */
[----:B------:R-:W-:Y:S01]  /*66a0*/  ISETP.NE.AND P0, PT, R72, RZ, PT ;  /* 0x000000ff4800720c */ /* 0x000fe20003f05270 */
[----:B------:R-:W-:Y:S01]  /*66b0*/  HADD2.F32 R21, -RZ, R40.H1_H1 ;  /* 0x30000028ff157230 */ /* 0x000fe20000004100 */
[----:B------:R-:W-:Y:S01]  /*66c0*/  MOV R38, UR51 ;  /* 0x0000003300267c02 */ /* 0x000fe20008000f00 */
[--C-:B------:R-:W-:Y:S01]  /*66d0*/  HADD2.F32 R36, -RZ, R41.reuse.H1_H1 ;  /* 0x30000029ff247230 */ /* 0x100fe20000004100 */
[----:B------:R-:W-:Y:S01]  /*66e0*/  MOV R83, UR37 ;  /* 0x0000002500537c02 */ /* 0x000fe20008000f00 */
[----:B------:R-:W-:Y:S01]  /*66f0*/  HADD2.F32 R37, -RZ, R48.H0_H0 ;  /* 0x20000030ff257230 */ /* 0x000fe20000004100 */
[----:B------:R-:W-:Y:S01]  /*6700*/  @P6 LEA R38, R38, UR48, 0x3 ;  /* 0x0000003026266c11 */ /* 0x000fe2000f8e18ff */
[----:B------:R-:W-:Y:S01]  /*6710*/  BSSY.RECONVERGENT B0, `(.L_x_105) ;  /* 0x000004d000007945 */ /* 0x000fe20003800200 */
[----:B------:R-:W-:Y:S02]  /*6720*/  @P6 SHF.L.U32 R88, R70, 0x1f, RZ ;  /* 0x0000001f46586819 */ /* 0x000fe400000006ff */
[----:B------:R-:W-:Y:S01]  /*6730*/  @P6 IADD3 R38, PT, PT, R38, 0x40, RZ ;  /* 0x0000004026266810 */ /* 0x000fe20007ffe0ff */
[----:B----4-:R-:W1:Y:S03]  /*6740*/  LDTM.16dp256bit.x4 R4, tmem[UR4+0x20] ;  /* 0x00002004000479ee */ /* 0x010e660008120000 */
[----:B------:R-:W-:Y:S02]  /*6750*/  @P6 PRMT R38, R83, 0x654, R38 ;  /* 0x0000065453266816 */ /* 0x000fe40000000026 */
[----:B------:R-:W-:Y:S01]  /*6760*/  LEA R83, R39, UR48, 0x3 ;  /* 0x0000003027537c11 */ /* 0x000fe2000f8e18ff */
[C---:B-1----:R-:W-:Y:S01]  /*6770*/  FMUL R0, R33.reuse, R4 ;  /* 0x0000000421007220 */ /* 0x042fe20000400000 */
[C---:B------:R-:W-:Y:S01]  /*6780*/  FMUL R2, R33.reuse, R5 ;  /* 0x0000000521027220 */ /* 0x040fe20000400000 */
[C---:B------:R-:W-:Y:S01]  /*6790*/  FMUL R3, R33.reuse, R6 ;  /* 0x0000000621037220 */ /* 0x040fe20000400000 */
[----:B------:R-:W-:Y:S01]  /*67a0*/  FMUL R7, R33, R7 ;  /* 0x0000000721077220 */ /* 0x000fe20000400000 */
[C---:B------:R-:W-:Y:S01]  /*67b0*/  FFMA R0, R35.reuse, R20, R0 ;  /* 0x0000001423007223 */ /* 0x040fe20000000000 */
[----:B------:R-:W-:Y:S02]  /*67c0*/  HADD2.F32 R20, -RZ, R41.H0_H0 ;  /* 0x20000029ff147230 */ /* 0x000fe40000004100 */
[----:B------:R-:W-:Y:S01]  /*67d0*/  FFMA R2, R35, R21, R2 ;  /* 0x0000001523027223 */ /* 0x000fe20000000002 */
[C---:B------:R-:W-:Y:S01]  /*67e0*/  FMUL R4, R33.reuse, R8 ;  /* 0x0000000821047220 */ /* 0x040fe20000400000 */
[----:B------:R-:W-:Y:S01]  /*67f0*/  FMUL R5, R33, R9 ;  /* 0x0000000921057220 */ /* 0x000fe20000400000 */
[--C-:B------:R-:W-:Y:S02]  /*6800*/  HADD2.F32 R21, -RZ, R43.reuse.H0_H0 ;  /* 0x2000002bff157230 */ /* 0x100fe40000004100 */
[C---:B------:R-:W-:Y:S01]  /*6810*/  FFMA R3, R35.reuse, R20, R3 ;  /* 0x0000001423037223 */ /* 0x040fe20000000003 */
[--C-:B------:R-:W-:Y:S01]  /*6820*/  HADD2.F32 R20, -RZ, R42.reuse.H0_H0 ;  /* 0x2000002aff147230 */ /* 0x100fe20000004100 */
[----:B------:R-:W-:Y:S01]  /*6830*/  F2FP.F16.F32.PACK_AB R44, R2, R0 ;  /* 0x00000000022c723e */ /* 0x000fe200000000ff */
[----:B------:R-:W-:Y:S01]  /*6840*/  FFMA R7, R35, R36, R7 ;  /* 0x0000002423077223 */ /* 0x000fe20000000007 */
[----:B------:R-:W-:Y:S01]  /*6850*/  FMUL R6, R33, R10 ;  /* 0x0000000a21067220 */ /* 0x000fe20000400000 */
[----:B------:R-:W-:Y:S02]  /*6860*/  HADD2.F32 R36, -RZ, R43.H1_H1 ;  /* 0x3000002bff247230 */ /* 0x000fe40000004100 */
[----:B------:R-:W-:Y:S01]  /*6870*/  FFMA R4, R35, R20, R4 ;  /* 0x0000001423047223 */ /* 0x000fe20000000004 */
[----:B------:R-:W-:Y:S01]  /*6880*/  HADD2.F32 R20, -RZ, R42.H1_H1 ;  /* 0x3000002aff147230 */ /* 0x000fe20000004100 */
[----:B------:R-:W-:Y:S01]  /*6890*/  F2FP.F16.F32.PACK_AB R45, R7, R3 ;  /* 0x00000003072d723e */ /* 0x000fe200000000ff */
[C---:B------:R-:W-:Y:S01]  /*68a0*/  FMUL R11, R33.reuse, R11 ;  /* 0x0000000b210b7220 */ /* 0x040fe20000400000 */
[C---:B------:R-:W-:Y:S01]  /*68b0*/  FMUL R8, R33.reuse, R12 ;  /* 0x0000000c21087220 */ /* 0x040fe20000400000 */
[----:B------:R-:W-:Y:S01]  /*68c0*/  FMUL R9, R33, R13 ;  /* 0x0000000d21097220 */ /* 0x000fe20000400000 */
[C---:B------:R-:W-:Y:S01]  /*68d0*/  FFMA R5, R35.reuse, R20, R5 ;  /* 0x0000001423057223 */ /* 0x040fe20000000005 */
[----:B------:R-:W-:Y:S02]  /*68e0*/  HADD2.F32 R20, -RZ, R48.H1_H1 ;  /* 0x30000030ff147230 */ /* 0x000fe40000004100 */
[C---:B------:R-:W-:Y:S01]  /*68f0*/  FFMA R6, R35.reuse, R21, R6 ;  /* 0x0000001523067223 */ /* 0x040fe20000000006 */
[C---:B------:R-:W-:Y:S01]  /*6900*/  FFMA R11, R35.reuse, R36, R11 ;  /* 0x00000024230b7223 */ /* 0x040fe2000000000b */
[C---:B------:R-:W-:Y:S01]  /*6910*/  FFMA R8, R35.reuse, R37, R8 ;  /* 0x0000002523087223 */ /* 0x040fe20000000008 */
[--C-:B------:R-:W-:Y:S02]  /*6920*/  HADD2.F32 R21, -RZ, R49.reuse.H0_H0 ;  /* 0x20000031ff157230 */ /* 0x100fe40000004100 */
[----:B------:R-:W-:Y:S01]  /*6930*/  FFMA R9, R35, R20, R9 ;  /* 0x0000001423097223 */ /* 0x000fe20000000009 */
[C---:B------:R-:W-:Y:S01]  /*6940*/  FMUL R10, R33.reuse, R14 ;  /* 0x0000000e210a7220 */ /* 0x040fe20000400000 */
[----:B------:R-:W-:Y:S02]  /*6950*/  HADD2.F32 R20, -RZ, R49.H1_H1 ;  /* 0x30000031ff147230 */ /* 0x000fe40000004100 */
[C---:B------:R-:W-:Y:S01]  /*6960*/  FMUL R15, R33.reuse, R15 ;  /* 0x0000000f210f7220 */ /* 0x040fe20000400000 */
[----:B------:R-:W-:Y:S01]  /*6970*/  FMUL R12, R33, R16 ;  /* 0x00000010210c7220 */ /* 0x000fe20000400000 */
[C---:B------:R-:W-:Y:S01]  /*6980*/  FFMA R10, R35.reuse, R21, R10 ;  /* 0x00000015230a7223 */ /* 0x040fe2000000000a */
[--C-:B------:R-:W-:Y:S02]  /*6990*/  HADD2.F32 R21, -RZ, R50.reuse.H0_H0 ;  /* 0x20000032ff157230 */ /* 0x100fe40000004100 */
[----:B------:R-:W-:Y:S01]  /*69a0*/  FFMA R15, R35, R20, R15 ;  /* 0x00000014230f7223 */ /* 0x000fe2000000000f */
[----:B------:R-:W-:Y:S02]  /*69b0*/  HADD2.F32 R20, -RZ, R50.H1_H1 ;  /* 0x30000032ff147230 */ /* 0x000fe40000004100 */
[C---:B------:R-:W-:Y:S01]  /*69c0*/  FMUL R13, R33.reuse, R17 ;  /* 0x00000011210d7220 */ /* 0x040fe20000400000 */
[--C-:B------:R-:W-:Y:S02]  /*69d0*/  HADD2.F32 R37, -RZ, R51.reuse.H0_H0 ;  /* 0x20000033ff257230 */ /* 0x100fe40000004100 */
[C---:B------:R-:W-:Y:S01]  /*69e0*/  FMUL R14, R33.reuse, R18 ;  /* 0x00000012210e7220 */ /* 0x040fe20000400000 */
[----:B------:R-:W-:Y:S02]  /*69f0*/  HADD2.F32 R36, -RZ, R51.H1_H1 ;  /* 0x30000033ff247230 */ /* 0x000fe40000004100 */
        /* <DEDUP_REMOVED lines=21> */
[----:B------:R-:W-:Y:S02]  /*6b50*/  UIADD3 UR8, UP0, UPT, UR52, 0x680, URZ ;  /* 0x0000068034087890 */ /* 0x000fe4000ff1e0ff */
[----:B------:R-:W-:Y:S02]  /*6b60*/  UIADD3 UR5, UPT, UPT, UR41, 0x20, URZ ;  /* 0x0000002029057890 */ /* 0x000fe4000fffe0ff */
[----:B------:R-:W-:Y:S02]  /*6b70*/  UIADD3 UR4, UPT, UPT, UR48, 0x1200, URZ ;  /* 0x0000120030047890 */ /* 0x000fe4000fffe0ff */
[----:B------:R-:W-:Y:S01]  /*6b80*/  UIADD3.X UR9, UPT, UPT, URZ, UR53, URZ, UP0, !UPT ;  /* 0x00000035ff097290 */ /* 0x000fe200087fe4ff */
[----:B------:R-:W-:Y:S01]  /*6b90*/  UMOV UR6, UR42 ;  /* 0x0000002a00067c82 */ /* 0x000fe20008000000 */
[----:B------:R-:W-:Y:S07]  /*6ba0*/  UMOV UR7, UR36 ;  /* 0x0000002400077c82 */ /* 0x000fee0008000000 */
[----:B------:R2:W-:Y:S01]  /*6bb0*/  UTMASTG.3D [UR4], [UR8] ;  /* 0x00000004080073b5 */ /* 0x0005e20008010000 */
[----:B------:R0:W-:Y:S01]  /*6bc0*/  UTMACMDFLUSH ;  /* 0x00000000000079b7 */ /* 0x0001e20000000000 */
[----:B--2---:R-:W-:Y:S04]  /*6bd0*/  DEPBAR.LE SB0, 0x1 ;  /* 0x000080400000791a */ /* 0x004fe80000000000 */
.L_x_106:
[----:B------:R-:W-:Y:S05]  /*6be0*/  BSYNC.RECONVERGENT B0 ;  /* 0x0000000000007941 */ /* 0x000fea0003800200 */
.L_x_105:
[----:B------:R-:W-:Y:S01]  /*6bf0*/  BAR.SYNC.DEFER_BLOCKING 0x1, 0x80 ;  /* 0x0042000000007b1d */ /* 0x000fe20000010000 */
[----:B------:R-:W-:Y:S04]  /*6c00*/  UIADD3 UR40, UPT, UPT, UR51, 0x1, URZ ;  /* 0x0000000133287890 */ /* 0x000fe8000fffe0ff */
[----:B------:R-:W-:Y:S04]  /*6c10*/  UISETP.NE.AND UP0, UPT, UR40, 0x4, UPT ;  /* 0x000000042800788c */ /* 0x000fe8000bf05270 */
[----:B------:R-:W-:Y:S01]  /*6c20*/  USEL UR40, UR40, URZ, UP0 ;  /* 0x000000ff28287287 */ /* 0x000fe20008000000 */
[----:B------:R2:W-:Y:S01]  /*6c30*/  @P6 SYNCS.ARRIVE.TRANS64.RED.A1T0 RZ, [R38+URZ], RZ ;  /* 0x000000ff26ff69a7 */ /* 0x0005e200081004ff */
[----:B------:R-:W-:Y:S01]  /*6c40*/  BSSY B1, `(.L_x_107) ;  /* 0x0000014000017945 */ /* 0x000fe20003800000 */
[----:B------:R-:W4:Y:S02]  /*6c50*/  @P6 SYNCS.PHASECHK.TRANS64.TRYWAIT P0, [R83+URZ+0x20], R88 ;  /* 0x00002058530065a7 */ /* 0x000f2400080011ff */
[----:B----4-:R-:W-:Y:S01]  /*6c60*/  @P6 SEL R81, RZ, 0x1, !P0 ;  /* 0x00000001ff516807 */ /* 0x010fe20004000000 */
[----:B--2---:R-:W-:Y:S06]  /*6c70*/  @!P6 BRA `(.L_x_108) ;  /* 0x000000000040e947 */ /* 0x004fec0003800000 */
[----:B------:R-:W-:Y:S01]  /*6c80*/  ISETP.NE.AND P1, PT, R82, RZ, PT ;  /* 0x000000ff5200720c */ /* 0x000fe20003f25270 */
[----:B------:R-:W-:Y:S01]  /*6c90*/  BSSY B0, `(.L_x_109) ;  /* 0x0000009000007945 */ /* 0x000fe20003800000 */
[----:B------:R-:W-:Y:S11]  /*6ca0*/  ISETP.NE.AND P0, PT, R81, RZ, PT ;  /* 0x000000ff5100720c */ /* 0x000ff60003f05270 */
[----:B------:R-:W-:Y:S05]  /*6cb0*/  @P1 IMAD R2, R39, 0x1000, R80 ;  /* 0x0000100027021824 */ /* 0x000fea00078e0250 */
[----:B------:R-:W-:Y:S05]  /*6cc0*/  @P1 IADD3 R0, PT, PT, R2, UR48, RZ ;  /* 0x0000003002001c10 */ /* 0x000fea000fffe0ff */
[----:B------:R-:W-:Y:S01]  /*6cd0*/  @P1 IMAD.IADD R0, R71, 0x1, R0 ;  /* 0x0000000147001824 */ /* 0x000fe200078e0200 */
[----:B------:R-:W-:Y:S06]  /*6ce0*/  @P0 BRA `(.L_x_110) ;  /* 0x00000000000c0947 */ /* 0x000fec0003800000 */
[----:B------:R-:W-:Y:S04]  /*6cf0*/  SHF.L.U32 R4, R70, 0x1f, RZ ;  /* 0x0000001f46047819 */ /* 0x000fe800000006ff */
[----:B------:R-:W2:Y:S02]  /*6d00*/  SYNCS.PHASECHK.TRANS64.TRYWAIT P0, [R83+URZ+0x20], R4 ;  /* 0x00002004530075a7 */ /* 0x000ea400080011ff */
[----:B--2---:R-:W-:Y:S05]  /*6d10*/  @!P0 BRA `(.L_x_111) ;  /* 0x0000001c00548947 */ /* 0x004fea0003800000 */
.L_x_110:
[----:B------:R-:W-:Y:S05]  /*6d20*/  BSYNC B0 ;  /* 0x0000000000007941 */ /* 0x000fea0003800000 */
.L_x_109:
[----:B------:R-:W-:Y:S02]  /*6d30*/  ISETP.NE.AND P0, PT, R82, RZ, PT ;  /* 0x000000ff5200720c */ /* 0x000fe40003f05270 */
[----:B------:R-:W-:Y:S11]  /*6d40*/  IADD3 R39, PT, PT, R39, 0x1, RZ ;  /* 0x0000000127277810 */ /* 0x000ff60007ffe0ff */
[----:B------:R-:W-:Y:S05]  /*6d50*/  @P0 WARPSYNC.ALL ;  /* 0x0000000000000948 */ /* 0x000fea0003800000 */
[----:B------:R4:W1:Y:S04]  /*6d60*/  @P0 LDSM.16.M88.4 R40, [R2+UR48+0x200] ;  /* 0x000200300228083b */ /* 0x0008680008000200 */
[----:B------:R4:W1:Y:S02]  /*6d70*/  @P0 LDSM.16.M88.4 R48, [R0+0x200] ;  /* 0x000200000030083b */ /* 0x0008640000000200 */
.L_x_108:
[----:B------:R-:W-:Y:S05]  /*6d80*/  BSYNC B1 ;  /* 0x0000000000017941 */ /* 0x000fea0003800000 */
.L_x_107:
[----:B----4-:R-:W-:Y:S05]  /*6d90*/  VIADD R0, R34, 0x40 ;  /* 0x0000004022007836 */ /* 0x010fea0000000000 */
[----:B------:R-:W-:Y:S04]  /*6da0*/  SHF.R.U32.HI R0, RZ, 0x15, R0 ;  /* 0x00000015ff007819 */ /* 0x000fe80000011600 */
[----:B------:R-:W-:Y:S11]  /*6db0*/  LOP3.LUT P0, RZ, R0, 0x3, R65, 0x48, !PT ;  /* 0x0000000300ff7812 */ /* 0x000ff60007804841 */
[----:B------:R-:W-:Y:S02]  /*6dc0*/  @!UPT UIADD3 URZ, UPT, UPT, URZ, URZ, URZ ;  /* 0x000000fffffff290 */ /* 0x000fe4000fffe0ff */
        /* <DEDUP_REMOVED lines=8> */
[----:B------:R-:W3:Y:S01]  /*6e50*/  LDCU.64 UR4, c[0x4][0x10] ;  /* 0x01000200ff0477ac */ /* 0x000ee20008000a00 */
[----:B----4-:R-:W-:Y:S01]  /*6e60*/  MOV R5, UR9 ;  /* 0x0000000900057c02 */ /* 0x010fe20008000f00 */
[----:B--2---:R-:W-:Y:S01]  /*6e70*/  IMAD.U32 R4, RZ, RZ, UR8 ;  /* 0x00000008ff047e24 */ /* 0x004fe2000f8e00ff */
[----:B-----5:R-:W-:Y:S01]  /*6e80*/  MOV R7, UR7 ;  /* 0x0000000700077c02 */ /* 0x020fe20008000f00 */
[----:B------:R-:W-:Y:S01]  /*6e90*/  IMAD.U32 R6, RZ, RZ, UR6 ;  /* 0x00000006ff067e24 */ /* 0x000fe2000f8e00ff */
[----:B---3--:R-:W-:Y:S01]  /*6ea0*/  MOV R11, UR5 ;  /* 0x00000005000b7c02 */ /* 0x008fe20008000f00 */
[----:B------:R-:W-:Y:S02]  /*6eb0*/  IMAD.U32 R10, RZ, RZ, UR4 ;  /* 0x00000004ff0a7e24 */ /* 0x000fe4000f8e00ff */
[----:B------:R-:W-:Y:S07]  /*6ec0*/  LEPC R20, `(.L_x_112) ;  /* 0x000000001014794e */ /* 0x000fee0000000000 */
[----:B-1----:R-:W-:Y:S05]  /*6ed0*/  CALL.ABS.NOINC R2 ;  /* 0x0000000002007343 */ /* 0x002fea0003c00000 */
.L_x_112:
        /* <DEDUP_REMOVED lines=8> */
[----:B--2---:R-:W-:Y:S01]  /*6f60*/  MOV R83, UR37 ;  /* 0x0000002500537c02 */ /* 0x004fe20008000f00 */
[----:B------:R-:W-:Y:S01]  /*6f70*/  HADD2.F32 R37, -RZ, R48.H0_H0 ;  /* 0x20000030ff257230 */ /* 0x000fe20000004100 */
[----:B------:R-:W-:Y:S01]  /*6f80*/  @P6 LEA R38, R38, UR48, 0x3 ;  /* 0x0000003026266c11 */ /* 0x000fe2000f8e18ff */
[----:B------:R-:W-:Y:S01]  /*6f90*/  BSSY.RECONVERGENT B0, `(.L_x_113) ;  /* 0x000004d000007945 */ /* 0x000fe20003800200 */
[----:B------:R-:W-:Y:S02]  /*6fa0*/  LEA R88, R39, UR48, 0x3 ;  /* 0x0000003027587c11 */ /* 0x000fe4000f8e18ff */
[----:B------:R-:W-:Y:S01]  /*6fb0*/  @P6 IADD3 R38, PT, PT, R38, 0x40, RZ ;  /* 0x0000004026266810 */ /* 0x000fe20007ffe0ff */
[----:B------:R-:W1:Y:S03]  /*6fc0*/  LDTM.16dp256bit.x4 R4, tmem[UR4+0x40] ;  /* 0x00004004000479ee */ /* 0x000e660008120000 */
[----:B------:R-:W-:Y:S02]  /*6fd0*/  @P6 PRMT R38, R83, 0x654, R38 ;  /* 0x0000065453266816 */ /* 0x000fe40000000026 */
[----:B------:R-:W-:Y:S01]  /*6fe0*/  @P6 SHF.L.U32 R83, R70, 0x1f, RZ ;  /* 0x0000001f46536819 */ /* 0x000fe200000006ff */
        /* <DEDUP_REMOVED lines=71> */
.L_x_114:
[----:B------:R-:W-:Y:S05]  /*7460*/  BSYNC.RECONVERGENT B0 ;  /* 0x0000000000007941 */ /* 0x000fea0003800200 */
.L_x_113:
        /* <DEDUP_REMOVED lines=19> */
.L_x_118:
[----:B------:R-:W-:Y:S05]  /*75a0*/  BSYNC B0 ;  /* 0x0000000000007941 */ /* 0x000fea0003800000 */
.L_x_117:
[----:B------:R-:W-:Y:S11]  /*75b0*/  ISETP.NE.AND P0, PT, R82, RZ, PT ;  /* 0x000000ff5200720c */ /* 0x000ff60003f05270 */
[----:B------:R-:W-:Y:S02]  /*75c0*/  @!UPT UIADD3 URZ, UPT, UPT, URZ, URZ, URZ ;  /* 0x000000fffffff290 */ /* 0x000fe4000fffe0ff */
[----:B------:R-:W-:Y:S05]  /*75d0*/  @P0 WARPSYNC.ALL ;  /* 0x0000000000000948 */ /* 0x000fea0003800000 */
[----:B------:R4:W1:Y:S04]  /*75e0*/  @P0 LDSM.16.M88.4 R40, [R39+UR48+0x200] ;  /* 0x000200302728083b */ /* 0x0008680008000200 */
[----:B------:R4:W1:Y:S02]  /*75f0*/  @P0 LDSM.16.M88.4 R48, [R0+0x200] ;  /* 0x000200000030083b */ /* 0x0008640000000200 */
.L_x_116:
[----:B------:R-:W-:Y:S05]  /*7600*/  BSYNC B1 ;  /* 0x0000000000017941 */ /* 0x000fea0003800000 */
.L_x_115:
[----:B----4-:R-:W-:Y:S05]  /*7610*/  VIADD R0, R34, 0x60 ;  /* 0x0000006022007836 */ /* 0x010fea0000000000 */
[----:B------:R-:W-:Y:S04]  /*7620*/  SHF.R.U32.HI R0, RZ, 0x15, R0 ;  /* 0x00000015ff007819 */ /* 0x000fe80000011600 */
[----:B------:R-:W-:Y:S11]  /*7630*/  LOP3.LUT P0, RZ, R0, 0x3, R65, 0x48, !PT ;  /* 0x0000000300ff7812 */ /* 0x000ff60007804841 */
[----:B------:R-:W-:Y:S02]  /*7640*/  @!UPT UIADD3 URZ, UPT, UPT, URZ, URZ, URZ ;  /* 0x000000fffffff290 */ /* 0x000fe4000fffe0ff */
[----:B------:R-:W-:Y:S05]  /*7650*/  @!P0 BRA `(.L_x_120) ;  /* 0x0000000000408947 */ /* 0x000fea0003800000 */
[----:B------:R-:W4:Y:S01]  /*7660*/  LDCU.64 UR8, c[0x4][0x70] ;  /* 0x01000e00ff0877ac */ /* 0x000f220008000a00 */
[----:B--2---:R-:W-:Y:S01]  /*7670*/  MOV R3, 0x0 ;  /* 0x0000000000037802 */ /* 0x004fe20000000f00 */
[----:B------:R-:W-:Y:S02]  /*7680*/  HFMA2 R12, -RZ, RZ, 0, 5.9604644775390625e-08 ;  /* 0x00000001ff0c7431 */ /* 0x000fe400000001ff */
[----:B------:R-:W-:Y:S02]  /*7690*/  IMAD.MOV.U32 R8, RZ, RZ, 0x192 ;  /* 0x00000192ff087424 */ /* 0x000fe400078e00ff */
[----:B------:R-:W-:Y:S01]  /*76a0*/  IMAD.MOV.U32 R13, RZ, RZ, RZ ;  /* 0x000000ffff0d7224 */ /* 0x000fe200078e00ff */
[----:B------:R-:W2:Y:S01]  /*76b0*/  LDCU.64 UR6, c[0x4][0x78] ;  /* 0x01000f00ff0677ac */ /* 0x000ea20008000a00 */
[----:B------:R-:W1:Y:S01]  /*76c0*/  LDC.64 R2, c[0x4][R3] ;  /* 0x0100000003027b82 */ /* 0x000e620000000a00 */
[----:B------:R-:W5:Y:S01]  /*76d0*/  LDCU.64 UR4, c[0x4][0x10] ;  /* 0x01000200ff0477ac */ /* 0x000f620008000a00 */
[----:B----4-:R-:W-:Y:S01]  /*76e0*/  MOV R5, UR9 ;  /* 0x0000000900057c02 */ /* 0x010fe20008000f00 */
[----:B------:R-:W-:Y:S01]  /*76f0*/  IMAD.U32 R4, RZ, RZ, UR8 ;  /* 0x00000008ff047e24 */ /* 0x000fe2000f8e00ff */
[----:B--2---:R-:W-:Y:S01]  /*7700*/  MOV R7, UR7 ;  /* 0x0000000700077c02 */ /* 0x004fe20008000f00 */
[----:B------:R-:W-:Y:S01]  /*7710*/  IMAD.U32 R6, RZ, RZ, UR6 ;  /* 0x00000006ff067e24 */ /* 0x000fe2000f8e00ff */
[----:B-----5:R-:W-:Y:S01]  /*7720*/  MOV R11, UR5 ;  /* 0x00000005000b7c02 */ /* 0x020fe20008000f00 */
[----:B------:R-:W-:Y:S02]  /*7730*/  IMAD.U32 R10, RZ, RZ, UR4 ;  /* 0x00000004ff0a7e24 */ /* 0x000fe4000f8e00ff */
[----:B------:R-:W-:Y:S07]  /*7740*/  LEPC R20, `(.L_x_120) ;  /* 0x000000001014794e */ /* 0x000fee0000000000 */
[----:B-1-3--:R-:W-:Y:S05]  /*7750*/  CALL.ABS.NOINC R2 ;  /* 0x0000000002007343 */ /* 0x00afea0003c00000 */
.L_x_120:
[----:B------:R-:W-:Y:S01]  /*7760*/  ISETP.NE.AND P0, PT, R72, RZ, PT ;  /* 0x000000ff4800720c */ /* 0x000fe20003f05270 */
[----:B------:R-:W-:Y:S05]  /*7770*/  WARPSYNC.ALL ;  /* 0x0000000000007948 */ /* 0x000fea0003800000 */
[----:B------:R-:W-:Y:S01]  /*7780*/  R2UR UR4, R34 ;  /* 0x00000000220472ca */ /* 0x000fe200000e0000 */
[--C-:B-1----:R-:W-:Y:S01]  /*7790*/  HADD2.F32 R20, -RZ, R40.reuse.H0_H0 ;  /* 0x20000028ff147230 */ /* 0x102fe20000004100 */
[----:B------:R-:W-:Y:S01]  /*77a0*/  R2UR UR5, R79 ;  /* 0x000000004f0572ca */ /* 0x000fe200000e0000 */
[----:B------:R-:W-:Y:S01]  /*77b0*/  HADD2.F32 R36, -RZ, R40.H1_H1 ;  /* 0x30000028ff247230 */ /* 0x000fe20000004100 */
[----:B------:R-:W-:Y:S01]  /*77c0*/  BSSY.RECONVERGENT B0, `(.L_x_121) ;  /* 0x000004f000007945 */ /* 0x000fe20003800200 */
[--C-:B------:R-:W-:Y:S02]  /*77d0*/  HADD2.F32 R21, -RZ, R41.reuse.H0_H0 ;  /* 0x20000029ff157230 */ /* 0x100fe40000004100 */
[----:B------:R-:W-:Y:S02]  /*77e0*/  HADD2.F32 R38, -RZ, R41.H1_H1 ;  /* 0x30000029ff267230 */ /* 0x000fe40000004100 */
[--C-:B------:R-:W-:Y:S02]  /*77f0*/  HADD2.F32 R37, -RZ, R42.reuse.H0_H0 ;  /* 0x2000002aff257230 */ /* 0x100fe40000004100 */
[----:B------:R-:W-:Y:S02]  /*7800*/  HADD2.F32 R40, -RZ, R42.H1_H1 ;  /* 0x3000002aff287230 */ /* 0x000fe40000004100 */
[----:B------:R-:W1:Y:S01]  /*7810*/  LDTM.16dp256bit.x4 R4, tmem[UR4+0x60] ;  /* 0x00006004000479ee */ /* 0x000e620008120000 */
[----:B------:R-:W-:Y:S01]  /*7820*/  NOP ;  /* 0x0000000000007918 */ /* 0x000fe20000000000 */
[----:B------:R-:W-:Y:S01]  /*7830*/  UIADD3 UR5, UPT, UPT, UR5, 0xb0, URZ ;  /* 0x000000b005057890 */ /* 0x000fe2000fffe0ff */
[--C-:B------:R-:W-:Y:S02]  /*7840*/  HADD2.F32 R39, -RZ, R43.reuse.H0_H0 ;  /* 0x2000002bff277230 */ /* 0x100fe40000004100 */
[----:B------:R-:W-:Y:S01]  /*7850*/  HADD2.F32 R41, -RZ, R43.H1_H1 ;  /* 0x3000002bff297230 */ /* 0x000fe20000004100 */
[----:B------:R-:W-:Y:S01]  /*7860*/  UPRMT UR5, UR37, 0x654, UR5 ;  /* 0x0000065425057896 */ /* 0x000fe20008000005 */
[--C-:B------:R-:W-:Y:S02]  /*7870*/  HADD2.F32 R42, -RZ, R48.reuse.H0_H0 ;  /* 0x20000030ff2a7230 */ /* 0x100fe40000004100 */
[----:B------:R-:W-:Y:S02]  /*7880*/  HADD2.F32 R43, -RZ, R48.H1_H1 ;  /* 0x30000030ff2b7230 */ /* 0x000fe40000004100 */
[--C-:B------:R-:W-:Y:S02]  /*7890*/  HADD2.F32 R44, -RZ, R49.reuse.H0_H0 ;  /* 0x20000031ff2c7230 */ /* 0x100fe40000004100 */
[----:B------:R-:W-:Y:S02]  /*78a0*/  HADD2.F32 R46, -RZ, R49.H1_H1 ;  /* 0x30000031ff2e7230 */ /* 0x000fe40000004100 */
[----:B-1----:R-:W-:Y:S01]  /*78b0*/  SYNCS.ARRIVE.TRANS64.RED.A1T0 RZ, [UR5], RZ ;  /* 0x000000ffffff79a7 */ /* 0x002fe20008100405 */
[--C-:B------:R-:W-:Y:S02]  /*78c0*/  HADD2.F32 R45, -RZ, R50.reuse.H0_H0 ;  /* 0x20000032ff2d7230 */ /* 0x100fe40000004100 */
[----:B------:R-:W-:Y:S02]  /*78d0*/  HADD2.F32 R48, -RZ, R50.H1_H1 ;  /* 0x30000032ff307230 */ /* 0x000fe40000004100 */
[--C-:B------:R-:W-:Y:S02]  /*78e0*/  HADD2.F32 R47, -RZ, R51.reuse.H0_H0 ;  /* 0x20000033ff2f7230 */ /* 0x100fe40000004100 */
[----:B------:R-:W-:Y:S02]  /*78f0*/  HADD2.F32 R50, -RZ, R51.H1_H1 ;  /* 0x30000033ff327230 */ /* 0x000fe40000004100 */
[C---:B------:R-:W-:Y:S01]  /*7900*/  FMUL R4, R33.reuse, R4 ;  /* 0x0000000421047220 */ /* 0x040fe20000400000 */
[C---:B------:R-:W-:Y:S01]  /*7910*/  FMUL R5, R33.reuse, R5 ;  /* 0x0000000521057220 */ /* 0x040fe20000400000 */
[C---:B------:R-:W-:Y:S01]  /*7920*/  FMUL R6, R33.reuse, R6 ;  /* 0x0000000621067220 */ /* 0x040fe20000400000 */
[----:B------:R-:W-:Y:S01]  /*7930*/  FMUL R7, R33, R7 ;  /* 0x0000000721077220 */ /* 0x000fe20000400000 */
[C---:B------:R-:W-:Y:S01]  /*7940*/  FFMA R4, R35.reuse, R20, R4 ;  /* 0x0000001423047223 */ /* 0x040fe20000000004 */
[C---:B------:R-:W-:Y:S01]  /*7950*/  FFMA R5, R35.reuse, R36, R5 ;  /* 0x0000002423057223 */ /* 0x040fe20000000005 */
[C---:B------:R-:W-:Y:S01]  /*7960*/  FFMA R6, R35.reuse, R21, R6 ;  /* 0x0000001523067223 */ /* 0x040fe20000000006 */
[----:B------:R-:W-:Y:S01]  /*7970*/  FFMA R7, R35, R38, R7 ;  /* 0x0000002623077223 */ /* 0x000fe20000000007 */
[C---:B------:R-:W-:Y:S01]  /*7980*/  FMUL R8, R33.reuse, R8 ;  /* 0x0000000821087220 */ /* 0x040fe20000400000 */
[----:B------:R-:W-:Y:S01]  /*7990*/  FMUL R9, R33, R9 ;  /* 0x0000000921097220 */ /* 0x000fe20000400000 */
[----:B---3--:R-:W-:Y:S01]  /*79a0*/  F2FP.F16.F32.PACK_AB R80, R5, R4 ;  /* 0x000000040550723e */ /* 0x008fe200000000ff */
[----:B------:R-:W-:Y:S01]  /*79b0*/  FMUL R0, R33, R10 ;  /* 0x0000000a21007220 */ /* 0x000fe20000400000 */
[----:B------:R-:W-:Y:S01]  /*79c0*/  F2FP.F16.F32.PACK_AB R81, R7, R6 ;  /* 0x000000060751723e */ /* 0x000fe200000000ff */
[C---:B------:R-:W-:Y:S01]  /*79d0*/  FFMA R8, R35.reuse, R37, R8 ;  /* 0x0000002523087223 */ /* 0x040fe20000000008 */
[----:B------:R-:W-:Y:S01]  /*79e0*/  FFMA R9, R35, R40, R9 ;  /* 0x0000002823097223 */ /* 0x000fe20000000009 */
[C---:B------:R-:W-:Y:S01]  /*79f0*/  FMUL R2, R33.reuse, R11 ;  /* 0x0000000b21027220 */ /* 0x040fe20000400000 */
[C---:B--2---:R-:W-:Y:S01]  /*7a00*/  FMUL R3, R33.reuse, R12 ;  /* 0x0000000c21037220 */ /* 0x044fe20000400000 */
[----:B------:R-:W-:Y:S01]  /*7a10*/  FMUL R10, R33, R13 ;  /* 0x0000000d210a7220 */ /* 0x000fe20000400000 */
[----:B------:R-:W-:Y:S01]  /*7a20*/  FFMA R0, R35, R39, R0 ;  /* 0x0000002723007223 */ /* 0x000fe20000000000 */
        /* <DEDUP_REMOVED lines=40> */
.L_x_122:
[----:B------:R-:W-:Y:S05]  /*7cb0*/  BSYNC.RECONVERGENT B0 ;  /* 0x0000000000007941 */ /* 0x000fea0003800200 */
.L_x_121:
[----:B------:R-:W-:Y:S01]  /*7cc0*/  BAR.SYNC.DEFER_BLOCKING 0x1, 0x80 ;  /* 0x0042000000007b1d */ /* 0x000fe20000010000 */
[----:B------:R-:W-:Y:S01]  /*7cd0*/  UISETP.NE.AND UP0, UPT, UR49, -0x4, UPT ;  /* 0xfffffffc3100788c */ /* 0x000fe2000bf05270 */
[----:B------:R-:W-:Y:S08]  /*7ce0*/  IADD3 R0, PT, PT, R30, 0x1, RZ ;  /* 0x000000011e007810 */ /* 0x000ff00007ffe0ff */
[----:B------:R-:W-:Y:S05]  /*7cf0*/  BRA.U !UP0, `(.L_x_123) ;  /* 0x0000000108287547 */ /* 0x000fea000b800000 */
[----:B------:R-:W-:Y:S01]  /*7d00*/  ISETP.NE.AND P0, PT, R76, RZ, PT ;  /* 0x000000ff4c00720c */ /* 0x000fe20003f05270 */
[----:B------:R-:W-:Y:S01]  /*7d10*/  IMAD.U32 R3, RZ, RZ, UR51 ;  /* 0x00000033ff037e24 */ /* 0x000fe2000f8e00ff */
[----:B------:R-:W-:Y:S01]  /*7d20*/  UIADD3 UR51, UPT, UPT, UR51, 0x1, URZ ;  /* 0x0000000133337890 */ /* 0x000fe2000fffe0ff */
[----:B------:R-:W-:Y:S03]  /*7d30*/  IMAD.U32 R2, RZ, RZ, UR37 ;  /* 0x00000025ff027e24 */ /* 0x000fe6000f8e00ff */
[----:B------:R-:W-:Y:S04]  /*7d40*/  UISETP.NE.AND UP0, UPT, UR51, 0x4, UPT ;  /* 0x000000043300788c */ /* 0x000fe8000bf05270 */
[----:B------:R-:W-:Y:S03]  /*7d50*/  USEL UR51, UR51, URZ, UP0 ;  /* 0x000000ff33337287 */ /* 0x000fe60008000000 */
[----:B------:R-:W-:Y:S05]  /*7d60*/  @P0 LEA R3, R3, UR48, 0x3 ;  /* 0x0000003003030c11 */ /* 0x000fea000f8e18ff */
[----:B------:R-:W-:Y:S05]  /*7d70*/  @P0 VIADD R3, R3, 0x40 ;  /* 0x0000004003030836 */ /* 0x000fea0000000000 */
[----:B------:R-:W-:Y:S04]  /*7d80*/  @P0 PRMT R2, R2, 0x654, R3 ;  /* 0x0000065402020816 */ /* 0x000fe80000000003 */
[----:B------:R2:W-:Y:S03]  /*7d90*/  @P0 SYNCS.ARRIVE.TRANS64.RED.A1T0 RZ, [R2+URZ], RZ ;  /* 0x000000ff02ff09a7 */ /* 0x0005e600081004ff */
.L_x_123:
[----:B------:R-:W-:Y:S01]  /*7da0*/  ISETP.NE.AND P2, PT, R73, RZ, PT ;  /* 0x000000ff4900720c */ /* 0x000fe20003f45270 */
[----:B------:R-:W-:Y:S01]  /*7db0*/  UIADD3 UR49, UPT, UPT, UR49, 0x4, URZ ;  /* 0x0000000431317890 */ /* 0x000fe2000fffe0ff */
[----:B------:R-:W-:Y:S01]  /*7dc0*/  ISETP.NE.AND P0, PT, R75, 0x2, PT ;  /* 0x000000024b00780c */ /* 0x000fe20003f05270 */
[----:B------:R-:W-:Y:S01]  /*7dd0*/  IMAD.IADD R20, R29, 0x1, R58 ;  /* 0x000000011d147824 */ /* 0x000fe200078e023a */
[----:B------:R-:W-:Y:S01]  /*7de0*/  ISETP.NE.AND P1, PT, R0, 0x4, PT ;  /* 0x000000040000780c */ /* 0x000fe20003f25270 */
[----:B------:R-:W-:Y:S01]  /*7df0*/  IMAD.IADD R21, R31, 0x1, R60 ;  /* 0x000000011f157824 */ /* 0x000fe200078e023c */
[----:B------:R-:W-:Y:S02]  /*7e00*/  SEL R3, RZ, 0x1, P0 ;  /* 0x00000001ff037807 */ /* 0x000fe40000000000 */
[----:B--2---:R-:W-:Y:S02]  /*7e10*/  SEL R2, RZ, 0x1, P1 ;  /* 0x00000001ff027807 */ /* 0x004fe40000800000 */
[----:B------:R-:W-:Y:S02]  /*7e20*/  LOP3.LUT R68, R68, R3, RZ, 0x3c, !PT ;  /* 0x0000000344447212 */ /* 0x000fe400078e3cff */
[----:B------:R-:W-:Y:S02]  /*7e30*/  LOP3.LUT R69, R69, R2, RZ, 0x3c, !PT ;  /* 0x0000000245457212 */ /* 0x000fe400078e3cff */
[----:B------:R-:W-:Y:S02]  /*7e40*/  @P2 R2UR UR36, R67 ;  /* 0x00000000432422ca */ /* 0x000fe400000e0000 */
[----:B------:R-:W-:Y:S02]  /*7e50*/  SEL R75, R75, RZ, P0 ;  /* 0x000000ff4b4b7207 */ /* 0x000fe40000000000 */
[----:B------:R-:W-:Y:S01]  /*7e60*/  SEL R30, R0, RZ, P1 ;  /* 0x000000ff001e7207 */ /* 0x000fe20000800000 */
[----:B------:R-:W-:Y:S10]  /*7e70*/  @P2 BRA `(.L_x_124) ;  /* 0xffffffd000182947 */ /* 0x000ff4000383ffff */
[----:B------:R-:W-:-:S09]  /*7e80*/  UISETP.NE.AND UP0, UPT, UR50, URZ, UPT ;  /* 0x000000ff3200728c */ /* 0x000fd2000bf05270 */
[----:B------:R-:W-:Y:S05]  /*7e90*/  BRA.U !UP0, `(.L_x_125) ;  /* 0x0000000108487547 */ /* 0x000fea000b800000 */
[----:B------:R-:W2:Y:S02]  /*7ea0*/  LDCU.64 UR4, c[0x0][0x890] ;  /* 0x00011200ff0477ac */ /* 0x000ea40008000a00 */
[----:B--2---:R-:W-:-:S04]  /*7eb0*/  UISETP.NE.U32.AND UP0, UPT, UR4, URZ, UPT ;  /* 0x000000ff0400728c */ /* 0x004fc8000bf05070 */
[----:B------:R-:W-:-:S09]  /*7ec0*/  UISETP.NE.AND.EX UP0, UPT, UR5, URZ, UPT, UP0 ;  /* 0x000000ff0500728c */ /* 0x000fd2000bf05300 */
[----:B------:R-:W-:Y:S05]  /*7ed0*/  BRA.U UP0, `(.L_x_126) ;  /* 0x00000001000c7547 */ /* 0x000fea000b800000 */
[----:B------:R-:W-:-:S13]  /*7ee0*/  FSETP.NEU.AND P0, PT, R35, RZ, PT ;  /* 0x000000ff2300720b */ /* 0x000fda0003f0d000 */
[----:B------:R-:W-:Y:S05]  /*7ef0*/  @!P0 EXIT ;  /* 0x000000000000894d */ /* 0x000fea0003800000 */
[----:B------:R-:W-:Y:S05]  /*7f00*/  BRA `(.L_x_125) ;  /* 0x00000000002c7947 */ /* 0x000fea0003800000 */
.L_x_126:
[----:B------:R-:W-:Y:S01]  /*7f10*/  ISETP.NE.AND P0, PT, R74, RZ, PT ;  /* 0x000000ff4a00720c */ /* 0x000fe20003f05270 */
[----:B------:R-:W-:-:S12]  /*7f20*/  BSSY.RECONVERGENT B0, `(.L_x_125) ;  /* 0x0000009000007945 */ /* 0x000fd80003800200 */
[----:B------:R-:W-:Y:S05]  /*7f30*/  @P0 BRA `(.L_x_127) ;  /* 0x0000000000140947 */ /* 0x000fea0003800000 */
[----:B------:R-:W2:Y:S02]  /*7f40*/  LDCU.64 UR4, c[0x0][0x888] ;  /* 0x00011100ff0477ac */ /* 0x000ea40008000a00 */
[----:B--2---:R-:W-:-:S04]  /*7f50*/  ISETP.NE.U32.AND P0, PT, RZ, UR4, PT ;  /* 0x00000004ff007c0c */ /* 0x004fc8000bf05070 */
[----:B------:R-:W-:-:S13]  /*7f60*/  ISETP.NE.AND.EX P0, PT, RZ, UR5, PT, P0 ;  /* 0x00000005ff007c0c */ /* 0x000fda000bf05300 */
[----:B------:R-:W-:Y:S05]  /*7f70*/  @!P0 EXIT ;  /* 0x000000000000894d */ /* 0x000fea0003800000 */
[----:B------:R-:W-:Y:S05]  /*7f80*/  BRA `(.L_x_128) ;  /* 0x0000000000087947 */ /* 0x000fea0003800000 */
.L_x_127:
[----:B------:R-:W-:-:S13]  /*7f90*/  FSETP.NEU.AND P0, PT, R35, RZ, PT ;  /* 0x000000ff2300720b */ /* 0x000fda0003f0d000 */
[----:B------:R-:W-:Y:S05]  /*7fa0*/  @!P0 EXIT ;  /* 0x000000000000894d */ /* 0x000fea0003800000 */
.L_x_128:
[----:B------:R-:W-:Y:S05]  /*7fb0*/  BSYNC.RECONVERGENT B0 ;  /* 0x0000000000007941 */ /* 0x000fea0003800200 */
.L_x_125:
[----:B------:R-:W-:Y:S01]  /*7fc0*/  ULEA UR4, UR51, UR48, 0x3 ;  /* 0x0000003033047291 */ /* 0x000fe2000f8e18ff */
[----:B------:R-:W-:-:S04]  /*7fd0*/  DEPBAR.LE SB0, 0x0 ;  /* 0x000080000000791a */ /* 0x000fc80000000000 */
[----:B------:R-:W-:-:S04]  /*7fe0*/  UIADD3 UR4, UPT, UPT, UR4, 0x40, URZ ;  /* 0x0000004004047890 */ /* 0x000fc8000fffe0ff */
[----:B------:R-:W-:-:S09]  /*7ff0*/  UPRMT UR4, UR37, 0x654, UR4 ;  /* 0x0000065425047896 */ /* 0x000fd20008000004 */
[----:B------:R-:W-:Y:S01]  /*8000*/  SYNCS.ARRIVE.TRANS64.RED.A1T0 RZ, [UR4], RZ ;  /* 0x000000ffffff79a7 */ /* 0x000fe20008100404 */
[----:B------:R-:W-:Y:S05]  /*8010*/  EXIT ;  /* 0x000000000000794d */ /* 0x000fea0003800000 */
.L_x_19:
[----:B--2---:R2:W1:Y:S02]  /*8020*/  SYNCS.PHASECHK.TRANS64.TRYWAIT P0, [R3+URZ+0xe0], R2 ;  /* 0x0000e002030075a7 */ /* 0x00446400080011ff */
[----:B-1----:R-:W-:Y:S05]  /*8030*/  @!P0 NANOSLEEP.SYNCS 0x989680 ;  /* 0x009896800000895d */ /* 0x002fea0003900000 */
[----:B------:R-:W1:Y:S02]  /*8040*/  @!P0 SYNCS.PHASECHK.TRANS64 P0, [R3+URZ+0xe0], R2 ;  /* 0x0000e002030085a7 */ /* 0x000e6400080010ff */
[----:B-1----:R-:W-:Y:S05]  /*8050*/  @!P0 BRA `(.L_x_19) ;  /* 0xfffffffc00f08947 */ /* 0x002fea000383ffff */
[----:B------:R-:W-:Y:S05]  /*8060*/  BRA `(.L_x_129) ;  /* 0xffffff9400507947 */ /* 0x000fea000383ffff */
.L_x_22:
[----:B-1----:R-:W-:-:S07]  /*8070*/  MOV R2, UR33 ;  /* 0x0000002100027c02 */ /* 0x002fce0008000f00 */
.L_x_130:
[----:B-1----:R1:W2:Y:S02]  /*8080*/  SYNCS.PHASECHK.TRANS64.TRYWAIT P0, [R2+URZ+0x10], R5 ;  /* 0x00001005020075a7 */ /* 0x0022a400080011ff */
[----:B--2---:R-:W-:Y:S05]  /*8090*/  @!P0 NANOSLEEP.SYNCS 0x989680 ;  /* 0x009896800000895d */ /* 0x004fea0003900000 */
[----:B------:R-:W2:Y:S02]  /*80a0*/  @!P0 SYNCS.PHASECHK.TRANS64 P0, [R2+URZ+0x10], R5 ;  /* 0x00001005020085a7 */ /* 0x000ea400080010ff */
[----:B--2---:R-:W-:Y:S05]  /*80b0*/  @!P0 BRA `(.L_x_130) ;  /* 0xfffffffc00f08947 */ /* 0x004fea000383ffff */
[----:B------:R-:W-:Y:S05]  /*80c0*/  BRA `(.L_x_21) ;  /* 0xffffff9400a07947 */ /* 0x000fea000383ffff */
.L_x_28:
[----:B-1----:R-:W-:-:S07]  /*80d0*/  MOV R2, UR33 ;  /* 0x0000002100027c02 */ /* 0x002fce0008000f00 */
.L_x_131:
[----:B-1----:R1:W2:Y:S02]  /*80e0*/  SYNCS.PHASECHK.TRANS64.TRYWAIT P0, [R2+URZ+0x10], R5 ;  /* 0x00001005020075a7 */ /* 0x0022a400080011ff */
[----:B--2---:R-:W-:Y:S05]  /*80f0*/  @!P0 NANOSLEEP.SYNCS 0x989680 ;  /* 0x009896800000895d */ /* 0x004fea0003900000 */
[----:B------:R-:W2:Y:S02]  /*8100*/  @!P0 SYNCS.PHASECHK.TRANS64 P0, [R2+URZ+0x10], R5 ;  /* 0x00001005020085a7 */ /* 0x000ea400080010ff */
[----:B--2---:R-:W-:Y:S05]  /*8110*/  @!P0 BRA `(.L_x_131) ;  /* 0xfffffffc00f08947 */ /* 0x004fea000383ffff */
[----:B------:R-:W-:Y:S05]  /*8120*/  BRA `(.L_x_27) ;  /* 0xffffff9800787947 */ /* 0x000fea000383ffff */
.L_x_32:
[----:B-1----:R1:W2:Y:S02]  /*8130*/  SYNCS.PHASECHK.TRANS64.TRYWAIT P0, [R2+URZ+0x70], R3 ;  /* 0x00007003020075a7 */ /* 0x0022a400080011ff */
[----:B--2---:R-:W-:Y:S05]  /*8140*/  @!P0 NANOSLEEP.SYNCS 0x989680 ;  /* 0x009896800000895d */ /* 0x004fea0003900000 */
[----:B------:R-:W2:Y:S02]  /*8150*/  @!P0 SYNCS.PHASECHK.TRANS64 P0, [R2+URZ+0x70], R3 ;  /* 0x00007003020085a7 */ /* 0x000ea400080010ff */
[----:B--2---:R-:W-:Y:S05]  /*8160*/  @!P0 BRA `(.L_x_32) ;  /* 0xfffffffc00f08947 */ /* 0x004fea000383ffff */
[----:B------:R-:W-:Y:S05]  /*8170*/  BRA `(.L_x_132) ;  /* 0xffffff9c00307947 */ /* 0x000fea000383ffff */
.L_x_36:
[----:B----4-:R-:W-:-:S07]  /*8180*/  MOV R0, UR4 ;  /* 0x0000000400007c02 */ /* 0x010fce0008000f00 */
.L_x_133:
[----:B-1----:R1:W2:Y:S02]  /*8190*/  SYNCS.PHASECHK.TRANS64.TRYWAIT P0, [R0+URZ], R3 ;  /* 0x00000003000075a7 */ /* 0x0022a400080011ff */
[----:B--2---:R-:W-:Y:S05]  /*81a0*/  @!P0 NANOSLEEP.SYNCS 0x989680 ;  /* 0x009896800000895d */ /* 0x004fea0003900000 */
[----:B------:R-:W2:Y:S02]  /*81b0*/  @!P0 SYNCS.PHASECHK.TRANS64 P0, [R0+URZ], R3 ;  /* 0x00000003000085a7 */ /* 0x000ea400080010ff */
[----:B--2---:R-:W-:Y:S05]  /*81c0*/  @!P0 BRA `(.L_x_133) ;  /* 0xfffffffc00f08947 */ /* 0x004fea000383ffff */
[----:B------:R-:W-:Y:S05]  /*81d0*/  BRA `(.L_x_134) ;  /* 0xffffffa000a07947 */ /* 0x000fea000383ffff */
.L_x_39:
[----:B-1----:R1:W2:Y:S02]  /*81e0*/  SYNCS.PHASECHK.TRANS64.TRYWAIT P0, [R0+URZ+0xd0], R5 ;  /* 0x0000d005000075a7 */ /* 0x0022a400080011ff */
[----:B--2---:R-:W-:Y:S05]  /*81f0*/  @!P0 NANOSLEEP.SYNCS 0x989680 ;  /* 0x009896800000895d */ /* 0x004fea0003900000 */
[----:B------:R-:W2:Y:S02]  /*8200*/  @!P0 SYNCS.PHASECHK.TRANS64 P0, [R0+URZ+0xd0], R5 ;  /* 0x0000d005000085a7 */ /* 0x000ea400080010ff */
[----:B--2---:R-:W-:Y:S05]  /*8210*/  @!P0 BRA `(.L_x_39) ;  /* 0xfffffffc00f08947 */ /* 0x004fea000383ffff */
[----:B------:R-:W-:Y:S05]  /*8220*/  BRA `(.L_x_135) ;  /* 0xffffffa000fc7947 */ /* 0x000fea000383ffff */
.L_x_40:
[----:B------:R-:W-:-:S07]  /*8230*/  MOV R0, UR5 ;  /* 0x0000000500007c02 */ /* 0x000fce0008000f00 */
.L_x_136:
[----:B-1----:R1:W2:Y:S02]  /*8240*/  SYNCS.PHASECHK.TRANS64.TRYWAIT P0, [R0+URZ+0x80], R5 ;  /* 0x00008005000075a7 */ /* 0x0022a400080011ff */
[----:B--2---:R-:W-:Y:S05]  /*8250*/  @!P0 NANOSLEEP.SYNCS 0x989680 ;  /* 0x009896800000895d */ /* 0x004fea0003900000 */
[----:B------:R-:W2:Y:S02]  /*8260*/  @!P0 SYNCS.PHASECHK.TRANS64 P0, [R0+URZ+0x80], R5 ;  /* 0x00008005000085a7 */ /* 0x000ea400080010ff */
[----:B--2---:R-:W-:Y:S05]  /*8270*/  @!P0 BRA `(.L_x_136) ;  /* 0xfffffffc00f08947 */ /* 0x004fea000383ffff */
[----:B------:R-:W-:Y:S05]  /*8280*/  BRA `(.L_x_137) ;  /* 0xffffffa4000c7947 */ /* 0x000fea000383ffff */
.L_x_41:
[----:B-1----:R1:W2:Y:S02]  /*8290*/  SYNCS.PHASECHK.TRANS64.TRYWAIT P1, [R0+URZ+0x70], R5 ;  /* 0x00007005000075a7 */ /* 0x0022a400080211ff */
[----:B--2---:R-:W-:Y:S05]  /*82a0*/  @!P1 NANOSLEEP.SYNCS 0x989680 ;  /* 0x009896800000995d */ /* 0x004fea0003900000 */
[----:B------:R-:W2:Y:S02]  /*82b0*/  @!P1 SYNCS.PHASECHK.TRANS64 P1, [R0+URZ+0x70], R5 ;  /* 0x00007005000095a7 */ /* 0x000ea400080210ff */
[----:B--2---:R-:W-:Y:S05]  /*82c0*/  @!P1 BRA `(.L_x_41) ;  /* 0xfffffffc00f09947 */ /* 0x004fea000383ffff */
[----:B------:R-:W-:Y:S05]  /*82d0*/  BRA `(.L_x_138) ;  /* 0xffffffa4003c7947 */ /* 0x000fea000383ffff */
.L_x_44:
[----:B------:R-:W-:-:S07]  /*82e0*/  MOV R0, UR5 ;  /* 0x0000000500007c02 */ /* 0x000fce0008000f00 */
.L_x_139:
[----:B-1----:R1:W2:Y:S02]  /*82f0*/  SYNCS.PHASECHK.TRANS64.TRYWAIT P0, [R0+URZ+0x80], R3 ;  /* 0x00008003000075a7 */ /* 0x0022a400080011ff */
[----:B--2---:R-:W-:Y:S05]  /*8300*/  @!P0 NANOSLEEP.SYNCS 0x989680 ;  /* 0x009896800000895d */ /* 0x004fea0003900000 */
[----:B------:R-:W2:Y:S02]  /*8310*/  @!P0 SYNCS.PHASECHK.TRANS64 P0, [R0+URZ+0x80], R3 ;  /* 0x00008003000085a7 */ /* 0x000ea400080010ff */
[----:B--2---:R-:W-:Y:S05]  /*8320*/  @!P0 BRA `(.L_x_139) ;  /* 0xfffffffc00f08947 */ /* 0x004fea000383ffff */
[----:B------:R-:W-:Y:S05]  /*8330*/  BRA `(.L_x_43) ;  /* 0xffffffa400907947 */ /* 0x000fea000383ffff */
.L_x_51:
[----:B-1----:R1:W2:Y:S02]  /*8340*/  SYNCS.PHASECHK.TRANS64.TRYWAIT P1, [R0+URZ+0x70], R5 ;  /* 0x00007005000075a7 */ /* 0x0022a400080211ff */
[----:B--2---:R-:W-:Y:S05]  /*8350*/  @!P1 NANOSLEEP.SYNCS 0x989680 ;  /* 0x009896800000995d */ /* 0x004fea0003900000 */
[----:B------:R-:W2:Y:S02]  /*8360*/  @!P1 SYNCS.PHASECHK.TRANS64 P1, [R0+URZ+0x70], R5 ;  /* 0x00007005000095a7 */ /* 0x000ea400080210ff */
[----:B--2---:R-:W-:Y:S05]  /*8370*/  @!P1 BRA `(.L_x_51) ;  /* 0xfffffffc00f09947 */ /* 0x004fea000383ffff */
[----:B------:R-:W-:Y:S05]  /*8380*/  BRA `(.L_x_140) ;  /* 0xffffffac00207947 */ /* 0x000fea000383ffff */
.L_x_52:
[----:B------:R-:W-:-:S07]  /*8390*/  MOV R3, UR6 ;  /* 0x0000000600037c02 */ /* 0x000fce0008000f00 */
.L_x_141:
[----:B-1----:R1:W2:Y:S02]  /*83a0*/  SYNCS.PHASECHK.TRANS64.TRYWAIT P0, [R3+URZ+0xb0], R0 ;  /* 0x0000b000030075a7 */ /* 0x0022a400080011ff */
[----:B--2---:R-:W-:Y:S05]  /*83b0*/  @!P0 NANOSLEEP.SYNCS 0x989680 ;  /* 0x009896800000895d */ /* 0x004fea0003900000 */
[----:B------:R-:W2:Y:S02]  /*83c0*/  @!P0 SYNCS.PHASECHK.TRANS64 P0, [R3+URZ+0xb0], R0 ;  /* 0x0000b000030085a7 */ /* 0x000ea400080010ff */
[----:B--2---:R-:W-:Y:S05]  /*83d0*/  @!P0 BRA `(.L_x_141) ;  /* 0xfffffffc00f08947 */ /* 0x004fea000383ffff */
[----:B------:R-:W-:Y:S05]  /*83e0*/  BRA `(.L_x_142) ;  /* 0xffffffac00707947 */ /* 0x000fea000383ffff */
.L_x_55:
[----:B------:R-:W-:Y:S07]  /*83f0*/  MOV R0, UR11 ;  /* 0x0000000b00007c02 */ /* 0x000fee0008000f00 */
.L_x_143:
[----:B-1----:R1:W2:Y:S02]  /*8400*/  SYNCS.PHASECHK.TRANS64.TRYWAIT P0, [R0+URZ], R3 ;  /* 0x00000003000075a7 */ /* 0x0022a400080011ff */
[----:B--2---:R-:W-:Y:S05]  /*8410*/  @!P0 NANOSLEEP.SYNCS 0x989680 ;  /* 0x009896800000895d */ /* 0x004fea0003900000 */
[----:B------:R-:W2:Y:S02]  /*8420*/  @!P0 SYNCS.PHASECHK.TRANS64 P0, [R0+URZ], R3 ;  /* 0x00000003000085a7 */ /* 0x000ea400080010ff */
[----:B--2---:R-:W-:Y:S05]  /*8430*/  @!P0 BRA `(.L_x_143) ;  /* 0xfffffffc00f08947 */ /* 0x004fea000383ffff */
[----:B------:R-:W-:Y:S05]  /*8440*/  BRA `(.L_x_54) ;  /* 0xffffffac008c7947 */ /* 0x000fea000383ffff */
.L_x_58:
[----:B------:R-:W-:-:S07]  /*8450*/  MOV R0, UR6 ;  /* 0x0000000600007c02 */ /* 0x000fce0008000f00 */
.L_x_144:
[----:B--2---:R2:W4:Y:S02]  /*8460*/  SYNCS.PHASECHK.TRANS64.TRYWAIT P0, [R0+URZ], R3 ;  /* 0x00000003000075a7 */ /* 0x00452400080011ff */
[----:B----4-:R-:W-:Y:S05]  /*8470*/  @!P0 NANOSLEEP.SYNCS 0x989680 ;  /* 0x009896800000895d */ /* 0x010fea0003900000 */
[----:B------:R-:W4:Y:S02]  /*8480*/  @!P0 SYNCS.PHASECHK.TRANS64 P0, [R0+URZ], R3 ;  /* 0x00000003000085a7 */ /* 0x000f2400080010ff */
[----:B----4-:R-:W-:Y:S05]  /*8490*/  @!P0 BRA `(.L_x_144) ;  /* 0xfffffffc00f08947 */ /* 0x010fea000383ffff */
[----:B------:R-:W-:Y:S05]  /*84a0*/  BRA `(.L_x_145) ;  /* 0xffffffb000b87947 */ /* 0x000fea000383ffff */
.L_x_59:
[----:B------:R-:W-:-:S07]  /*84b0*/  MOV R0, UR6 ;  /* 0x0000000600007c02 */ /* 0x000fce0008000f00 */
.L_x_146:
[----:B-1----:R1:W2:Y:S02]  /*84c0*/  SYNCS.PHASECHK.TRANS64.TRYWAIT P0, [R0+URZ], R3 ;  /* 0x00000003000075a7 */ /* 0x0022a400080011ff */
[----:B--2---:R-:W-:Y:S05]  /*84d0*/  @!P0 NANOSLEEP.SYNCS 0x989680 ;  /* 0x009896800000895d */ /* 0x004fea0003900000 */
[----:B------:R-:W2:Y:S02]  /*84e0*/  @!P0 SYNCS.PHASECHK.TRANS64 P0, [R0+URZ], R3 ;  /* 0x00000003000085a7 */ /* 0x000ea400080010ff */
[----:B--2---:R-:W-:Y:S05]  /*84f0*/  @!P0 BRA `(.L_x_146) ;  /* 0xfffffffc00f08947 */ /* 0x004fea000383ffff */
[----:B------:R-:W-:Y:S05]  /*8500*/  BRA `(.L_x_147) ;  /* 0xffffffb000c47947 */ /* 0x000fea000383ffff */
.L_x_60:
[----:B------:R-:W-:-:S07]  /*8510*/  MOV R0, UR6 ;  /* 0x0000000600007c02 */ /* 0x000fce0008000f00 */
.L_x_148:
[----:B-1----:R1:W2:Y:S02]  /*8520*/  SYNCS.PHASECHK.TRANS64.TRYWAIT P0, [R0+URZ], R3 ;  /* 0x00000003000075a7 */ /* 0x0022a400080011ff */
[----:B--2---:R-:W-:Y:S05]  /*8530*/  @!P0 NANOSLEEP.SYNCS 0x989680 ;  /* 0x009896800000895d */ /* 0x004fea0003900000 */
[----:B------:R-:W2:Y:S02]  /*8540*/  @!P0 SYNCS.PHASECHK.TRANS64 P0, [R0+URZ], R3 ;  /* 0x00000003000085a7 */ /* 0x000ea400080010ff */
[----:B--2---:R-:W-:Y:S05]  /*8550*/  @!P0 BRA `(.L_x_148) ;  /* 0xfffffffc00f08947 */ /* 0x004fea000383ffff */
[----:B------:R-:W-:Y:S05]  /*8560*/  BRA `(.L_x_149) ;  /* 0xffffffb000d07947 */ /* 0x000fea000383ffff */
.L_x_61:
[----:B------:R-:W-:-:S07]  /*8570*/  MOV R0, UR7 ;  /* 0x0000000700007c02 */ /* 0x000fce0008000f00 */
.L_x_150:
[----:B-1----:R1:W2:Y:S02]  /*8580*/  SYNCS.PHASECHK.TRANS64.TRYWAIT P0, [R0+URZ], R3 ;  /* 0x00000003000075a7 */ /* 0x0022a400080011ff */
[----:B--2---:R-:W-:Y:S05]  /*8590*/  @!P0 NANOSLEEP.SYNCS 0x989680 ;  /* 0x009896800000895d */ /* 0x004fea0003900000 */
[----:B------:R-:W2:Y:S02]  /*85a0*/  @!P0 SYNCS.PHASECHK.TRANS64 P0, [R0+URZ], R3 ;  /* 0x00000003000085a7 */ /* 0x000ea400080010ff */
[----:B--2---:R-:W-:Y:S05]  /*85b0*/  @!P0 BRA `(.L_x_150) ;  /* 0xfffffffc00f08947 */ /* 0x004fea000383ffff */
[----:B------:R-:W-:Y:S05]  /*85c0*/  BRA `(.L_x_151) ;  /* 0xffffffb000dc7947 */ /* 0x000fea000383ffff */
.L_x_66:
[----:B--2---:R2:W3:Y:S02]  /*85d0*/  SYNCS.PHASECHK.TRANS64.TRYWAIT P0, [R0+URZ+0x70], R3 ;  /* 0x00007003000075a7 */ /* 0x0044e400080011ff */
[----:B---3--:R-:W-:Y:S05]  /*85e0*/  @!P0 NANOSLEEP.SYNCS 0x989680 ;  /* 0x009896800000895d */ /* 0x008fea0003900000 */
[----:B------:R-:W3:Y:S02]  /*85f0*/  @!P0 SYNCS.PHASECHK.TRANS64 P0, [R0+URZ+0x70], R3 ;  /* 0x00007003000085a7 */ /* 0x000ee400080010ff */
[----:B---3--:R-:W-:Y:S05]  /*8600*/  @!P0 BRA `(.L_x_66) ;  /* 0xfffffffc00f08947 */ /* 0x008fea000383ffff */
[----:B------:R-:W-:Y:S05]  /*8610*/  BRA `(.L_x_152) ;  /* 0xffffffb400e87947 */ /* 0x000fea000383ffff */
.L_x_69:
[----:B------:R-:W-:Y:S07]  /*8620*/  MOV R0, UR7 ;  /* 0x0000000700007c02 */ /* 0x000fee0008000f00 */
.L_x_153:
[----:B--2---:R2:W3:Y:S02]  /*8630*/  SYNCS.PHASECHK.TRANS64.TRYWAIT P0, [R0+URZ+0x68], R3 ;  /* 0x00006803000075a7 */ /* 0x0044e400080011ff */
[----:B---3--:R-:W-:Y:S05]  /*8640*/  @!P0 NANOSLEEP.SYNCS 0x989680 ;  /* 0x009896800000895d */ /* 0x008fea0003900000 */
[----:B------:R-:W3:Y:S02]  /*8650*/  @!P0 SYNCS.PHASECHK.TRANS64 P0, [R0+URZ+0x68], R3 ;  /* 0x00006803000085a7 */ /* 0x000ee400080010ff */
[----:B---3--:R-:W-:Y:S05]  /*8660*/  @!P0 BRA `(.L_x_153) ;  /* 0xfffffffc00f08947 */ /* 0x008fea000383ffff */
[----:B------:R-:W-:Y:S05]  /*8670*/  BRA `(.L_x_68) ;  /* 0xffffffb800c87947 */ /* 0x000fea000383ffff */
.L_x_72:
[----:B------:R-:W-:Y:S07]  /*8680*/  MOV R3, UR7 ;  /* 0x0000000700037c02 */ /* 0x000fee0008000f00 */
.L_x_154:
[----:B-1----:R1:W2:Y:S02]  /*8690*/  SYNCS.PHASECHK.TRANS64.TRYWAIT P0, [R3+URZ+0x40], R12 ;  /* 0x0000400c030075a7 */ /* 0x0022a400080011ff */
[----:B--2---:R-:W-:Y:S05]  /*86a0*/  @!P0 NANOSLEEP.SYNCS 0x989680 ;  /* 0x009896800000895d */ /* 0x004fea0003900000 */
[----:B------:R-:W2:Y:S02]  /*86b0*/  @!P0 SYNCS.PHASECHK.TRANS64 P0, [R3+URZ+0x40], R12 ;  /* 0x0000400c030085a7 */ /* 0x000ea400080010ff */
[----:B--2---:R-:W-:Y:S05]  /*86c0*/  @!P0 BRA `(.L_x_154) ;  /* 0xfffffffc00f08947 */ /* 0x004fea000383ffff */
[----:B------:R-:W-:Y:S05]  /*86d0*/  BRA `(.L_x_155) ;  /* 0xffffffbc00407947 */ /* 0x000fea000383ffff */
.L_x_73:
[----:B-1----:R-:W-:Y:S07]  /*86e0*/  MOV R3, UR7 ;  /* 0x0000000700037c02 */ /* 0x002fee0008000f00 */
.L_x_156:
[----:B-1----:R1:W2:Y:S02]  /*86f0*/  SYNCS.PHASECHK.TRANS64.TRYWAIT P0, [R3+URZ+0x48], R12 ;  /* 0x0000480c030075a7 */ /* 0x0022a400080011ff */
[----:B--2---:R-:W-:Y:S05]  /*8700*/  @!P0 NANOSLEEP.SYNCS 0x989680 ;  /* 0x009896800000895d */ /* 0x004fea0003900000 */
[----:B------:R-:W2:Y:S02]  /*8710*/  @!P0 SYNCS.PHASECHK.TRANS64 P0, [R3+URZ+0x48], R12 ;  /* 0x0000480c030085a7 */ /* 0x000ea400080010ff */
[----:B--2---:R-:W-:Y:S05]  /*8720*/  @!P0 BRA `(.L_x_156) ;  /* 0xfffffffc00f08947 */ /* 0x004fea000383ffff */
[----:B------:R-:W-:Y:S05]  /*8730*/  BRA `(.L_x_157) ;  /* 0xffffffbc007c7947 */ /* 0x000fea000383ffff */
.L_x_74:
[----:B-1----:R-:W-:Y:S07]  /*8740*/  MOV R3, UR7 ;  /* 0x0000000700037c02 */ /* 0x002fee0008000f00 */
.L_x_158:
[----:B-1----:R1:W2:Y:S02]  /*8750*/  SYNCS.PHASECHK.TRANS64.TRYWAIT P0, [R3+URZ+0x50], R12 ;  /* 0x0000500c030075a7 */ /* 0x0022a400080011ff */
[----:B--2---:R-:W-:Y:S05]  /*8760*/  @!P0 NANOSLEEP.SYNCS 0x989680 ;  /* 0x009896800000895d */ /* 0x004fea0003900000 */
[----:B------:R-:W2:Y:S02]  /*8770*/  @!P0 SYNCS.PHASECHK.TRANS64 P0, [R3+URZ+0x50], R12 ;  /* 0x0000500c030085a7 */ /* 0x000ea400080010ff */
[----:B--2---:R-:W-:Y:S05]  /*8780*/  @!P0 BRA `(.L_x_158) ;  /* 0xfffffffc00f08947 */ /* 0x004fea000383ffff */
[----:B------:R-:W-:Y:S05]  /*8790*/  BRA `(.L_x_159) ;  /* 0xffffffbc00c47947 */ /* 0x000fea000383ffff */
.L_x_75:
[----:B------:R-:W-:Y:S07]  /*87a0*/  MOV R3, UR7 ;  /* 0x0000000700037c02 */ /* 0x000fee0008000f00 */
.L_x_160:
[----:B-1----:R1:W2:Y:S02]  /*87b0*/  SYNCS.PHASECHK.TRANS64.TRYWAIT P0, [R3+URZ+0x58], R12 ;  /* 0x0000580c030075a7 */ /* 0x0022a400080011ff */
[----:B--2---:R-:W-:Y:S05]  /*87c0*/  @!P0 NANOSLEEP.SYNCS 0x989680 ;  /* 0x009896800000895d */ /* 0x004fea0003900000 */
[----:B------:R-:W2:Y:S02]  /*87d0*/  @!P0 SYNCS.PHASECHK.TRANS64 P0, [R3+URZ+0x58], R12 ;  /* 0x0000580c030085a7 */ /* 0x000ea400080010ff */
[----:B--2---:R-:W-:Y:S05]  /*87e0*/  @!P0 BRA `(.L_x_160) ;  /* 0xfffffffc00f08947 */ /* 0x004fea000383ffff */
[----:B------:R-:W-:Y:S05]  /*87f0*/  BRA `(.L_x_161) ;  /* 0xffffffc0004c7947 */ /* 0x000fea000383ffff */
.L_x_77:
[----:B------:R-:W-:-:S07]  /*8800*/  MOV R0, UR7 ;  /* 0x0000000700007c02 */ /* 0x000fce0008000f00 */
.L_x_162:
[----:B-1----:R1:W3:Y:S02]  /*8810*/  SYNCS.PHASECHK.TRANS64.TRYWAIT P0, [R0+URZ+0x40], R3 ;  /* 0x00004003000075a7 */ /* 0x0022e400080011ff */
[----:B---3--:R-:W-:Y:S05]  /*8820*/  @!P0 NANOSLEEP.SYNCS 0x989680 ;  /* 0x009896800000895d */ /* 0x008fea0003900000 */
[----:B------:R-:W3:Y:S02]  /*8830*/  @!P0 SYNCS.PHASECHK.TRANS64 P0, [R0+URZ+0x40], R3 ;  /* 0x00004003000085a7 */ /* 0x000ee400080010ff */
[----:B---3--:R-:W-:Y:S05]  /*8840*/  @!P0 BRA `(.L_x_162) ;  /* 0xfffffffc00f08947 */ /* 0x008fea000383ffff */
[----:B------:R-:W-:Y:S05]  /*8850*/  BRA `(.L_x_163) ;  /* 0xffffffc000bc7947 */ /* 0x000fea000383ffff */
.L_x_78:
[----:B-1----:R-:W-:-:S07]  /*8860*/  MOV R0, UR7 ;  /* 0x0000000700007c02 */ /* 0x002fce0008000f00 */
.L_x_164:
[----:B-1----:R1:W3:Y:S02]  /*8870*/  SYNCS.PHASECHK.TRANS64.TRYWAIT P0, [R0+URZ+0x48], R3 ;  /* 0x00004803000075a7 */ /* 0x0022e400080011ff */
[----:B---3--:R-:W-:Y:S05]  /*8880*/  @!P0 NANOSLEEP.SYNCS 0x989680 ;  /* 0x009896800000895d */ /* 0x008fea0003900000 */
[----:B------:R-:W3:Y:S02]  /*8890*/  @!P0 SYNCS.PHASECHK.TRANS64 P0, [R0+URZ+0x48], R3 ;  /* 0x00004803000085a7 */ /* 0x000ee400080010ff */
[----:B---3--:R-:W-:Y:S05]  /*88a0*/  @!P0 BRA `(.L_x_164) ;  /* 0xfffffffc00f08947 */ /* 0x008fea000383ffff */
[----:B------:R-:W-:Y:S05]  /*88b0*/  BRA `(.L_x_165) ;  /* 0xffffffc000ac7947 */ /* 0x000fea000383ffff */
.L_x_79:
[----:B-1----:R-:W-:-:S07]  /*88c0*/  MOV R0, UR7 ;  /* 0x0000000700007c02 */ /* 0x002fce0008000f00 */
.L_x_166:
[----:B-1----:R1:W3:Y:S02]  /*88d0*/  SYNCS.PHASECHK.TRANS64.TRYWAIT P0, [R0+URZ+0x50], R3 ;  /* 0x00005003000075a7 */ /* 0x0022e400080011ff */
[----:B---3--:R-:W-:Y:S05]  /*88e0*/  @!P0 NANOSLEEP.SYNCS 0x989680 ;  /* 0x009896800000895d */ /* 0x008fea0003900000 */
[----:B------:R-:W3:Y:S02]  /*88f0*/  @!P0 SYNCS.PHASECHK.TRANS64 P0, [R0+URZ+0x50], R3 ;  /* 0x00005003000085a7 */ /* 0x000ee400080010ff */
[----:B---3--:R-:W-:Y:S05]  /*8900*/  @!P0 BRA `(.L_x_166) ;  /* 0xfffffffc00f08947 */ /* 0x008fea000383ffff */
[----:B------:R-:W-:Y:S05]  /*8910*/  BRA `(.L_x_167) ;  /* 0xffffffc0009c7947 */ /* 0x000fea000383ffff */
.L_x_81:
[----:B--2---:R2:W4:Y:S02]  /*8920*/  SYNCS.PHASECHK.TRANS64.TRYWAIT P0, [R0+URZ+0x70], R3 ;  /* 0x00007003000075a7 */ /* 0x00452400080011ff */
[----:B----4-:R-:W-:Y:S05]  /*8930*/  @!P0 NANOSLEEP.SYNCS 0x989680 ;  /* 0x009896800000895d */ /* 0x010fea0003900000 */
[----:B------:R-:W4:Y:S02]  /*8940*/  @!P0 SYNCS.PHASECHK.TRANS64 P0, [R0+URZ+0x70], R3 ;  /* 0x00007003000085a7 */ /* 0x000f2400080010ff */
[----:B----4-:R-:W-:Y:S05]  /*8950*/  @!P0 BRA `(.L_x_81) ;  /* 0xfffffffc00f08947 */ /* 0x010fea000383ffff */
[----:B------:R-:W-:Y:S05]  /*8960*/  BRA `(.L_x_168) ;  /* 0xffffffc400707947 */ /* 0x000fea000383ffff */
.L_x_92:
[----:B-1----:R-:W-:Y:S04]  /*8970*/  MOV R2, UR48 ;  /* 0x0000003000027c02 */ /* 0x002fe80008000f00 */
[----:B------:R1:W3:Y:S03]  /*8980*/  SYNCS.PHASECHK.TRANS64.TRYWAIT P1, [R2+URZ+0x20], R3 ;  /* 0x00002003020075a7 */ /* 0x0002e600080211ff */
[----:B---3--:R-:W-:Y:S05]  /*8990*/  @!P1 NANOSLEEP.SYNCS 0x989680 ;  /* 0x009896800000995d */ /* 0x008fea0003900000 */
[----:B------:R-:W3:Y:S02]  /*89a0*/  @!P1 SYNCS.PHASECHK.TRANS64 P1, [R2+URZ+0x20], R3 ;  /* 0x00002003020095a7 */ /* 0x000ee400080210ff */
[----:B---3--:R-:W-:Y:S05]  /*89b0*/  @!P1 BRA `(.L_x_92) ;  /* 0xfffffffc00ec9947 */ /* 0x008fea000383ffff */
[----:B------:R-:W-:Y:S05]  /*89c0*/  BRA `(.L_x_91) ;  /* 0xffffffd0007c7947 */ /* 0x000fea000383ffff */
.L_x_94:
[----:B-1----:R1:W4:Y:S02]  /*89d0*/  SYNCS.PHASECHK.TRANS64.TRYWAIT P0, [R79+URZ+0x90], R0 ;  /* 0x000090004f0075a7 */ /* 0x00232400080011ff */
[----:B----4-:R-:W-:Y:S05]  /*89e0*/  @!P0 NANOSLEEP.SYNCS 0x989680 ;  /* 0x009896800000895d */ /* 0x010fea0003900000 */
[----:B------:R-:W4:Y:S02]  /*89f0*/  @!P0 SYNCS.PHASECHK.TRANS64 P0, [R79+URZ+0x90], R0 ;  /* 0x000090004f0085a7 */ /* 0x000f2400080010ff */
[----:B----4-:R-:W-:Y:S05]  /*8a00*/  @!P0 BRA `(.L_x_94) ;  /* 0xfffffffc00f08947 */ /* 0x010fea000383ffff */
[----:B------:R-:W-:Y:S05]  /*8a10*/  BRA `(.L_x_93) ;  /* 0xffffffd000a07947 */ /* 0x000fea000383ffff */
.L_x_103:
[----:B--2---:R2:W4:Y:S02]  /*8a20*/  SYNCS.PHASECHK.TRANS64.TRYWAIT P0, [R3+URZ+0x20], R0 ;  /* 0x00002000030075a7 */ /* 0x00452400080011ff */
[----:B----4-:R-:W-:Y:S05]  /*8a30*/  @!P0 NANOSLEEP.SYNCS 0x989680 ;  /* 0x009896800000895d */ /* 0x010fea0003900000 */
[----:B------:R-:W4:Y:S02]  /*8a40*/  @!P0 SYNCS.PHASECHK.TRANS64 P0, [R3+URZ+0x20], R0 ;  /* 0x00002000030085a7 */ /* 0x000f2400080010ff */
[----:B----4-:R-:W-:Y:S05]  /*8a50*/  @!P0 BRA `(.L_x_103) ;  /* 0xfffffffc00f08947 */ /* 0x010fea000383ffff */
[----:B------:R-:W-:Y:S05]  /*8a60*/  BRA `(.L_x_102) ;  /* 0xffffffd8008c7947 */ /* 0x000fea000383ffff */
.L_x_111:
[----:B--2---:R2:W4:Y:S02]  /*8a70*/  SYNCS.PHASECHK.TRANS64.TRYWAIT P0, [R83+URZ+0x20], R4 ;  /* 0x00002004530075a7 */ /* 0x00452400080011ff */
[----:B----4-:R-:W-:Y:S05]  /*8a80*/  @!P0 NANOSLEEP.SYNCS 0x989680 ;  /* 0x009896800000895d */ /* 0x010fea0003900000 */
[----:B------:R-:W4:Y:S02]  /*8a90*/  @!P0 SYNCS.PHASECHK.TRANS64 P0, [R83+URZ+0x20], R4 ;  /* 0x00002004530085a7 */ /* 0x000f2400080010ff */
[----:B----4-:R-:W-:Y:S05]  /*8aa0*/  @!P0 BRA `(.L_x_111) ;  /* 0xfffffffc00f08947 */ /* 0x010fea000383ffff */
[----:B------:R-:W-:Y:S05]  /*8ab0*/  BRA `(.L_x_110) ;  /* 0xffffffe000987947 */ /* 0x000fea000383ffff */
.L_x_119:
[----:B--2---:R2:W4:Y:S02]  /*8ac0*/  SYNCS.PHASECHK.TRANS64.TRYWAIT P0, [R88+URZ+0x20], R3 ;  /* 0x00002003580075a7 */ /* 0x00452400080011ff */
[----:B----4-:R-:W-:Y:S05]  /*8ad0*/  @!P0 NANOSLEEP.SYNCS 0x989680 ;  /* 0x009896800000895d */ /* 0x010fea0003900000 */
[----:B------:R-:W4:Y:S02]  /*8ae0*/  @!P0 SYNCS.PHASECHK.TRANS64 P0, [R88+URZ+0x20], R3 ;  /* 0x00002003580085a7 */ /* 0x000f2400080010ff */
[----:B----4-:R-:W-:Y:S05]  /*8af0*/  @!P0 BRA `(.L_x_119) ;  /* 0xfffffffc00f08947 */ /* 0x010fea000383ffff */
[----:B------:R-:W-:Y:S05]  /*8b00*/  BRA `(.L_x_118) ;  /* 0xffffffe800a47947 */ /* 0x000fea000383ffff */
        .weak           $__internal_0_$__cuda_sm10x_tcgen05_guardrail_trap_col_being_dealloced_not_returned_by_alloc
        .type           $__internal_0_$__cuda_sm10x_tcgen05_guardrail_trap_col_being_dealloced_not_returned_by_alloc,@function
        .size           $__internal_0_$__cuda_sm10x_tcgen05_guardrail_trap_col_being_dealloced_not_returned_by_alloc,($__internal_1_$__cuda_sm10x_tcgen05_guardrail_trap_phase_invalid_during_alloc - $__internal_0_$__cuda_sm10x_tcgen05_guardrail_trap_col_being_dealloced_not_returned_by_alloc)
$__internal_0_$__cuda_sm10x_tcgen05_guardrail_trap_col_being_dealloced_not_returned_by_alloc:
[----:B------:R-:W-:Y:S05]  /*8b10*/  BPT.TRAP 0x1 ;  /* 0x000000040000795c */ /* 0x000fea0000300000 */
[----:B------:R-:W-:-:S04]  /*8b20*/  HFMA2 R3, -RZ, RZ, 0, 0 ;  /* 0x00000000ff037431 */ /* 0x000fc800000001ff */
[----:B------:R-:W-:Y:S05]  /*8b30*/  RET.REL.NODEC R2 `(_ZN7cutlass13device_kernelINS_4gemm6kernel13GemmUniversalIN4cute5tupleIJiiiiEEENS1_10collective13CollectiveMmaINS1_35MainloopSm100TmaUmmaWarpSpecializedILi2ELi2ELi4ENS5_IJNS4_1CILi1EEESB_SB_EEEEENS5_IJNSA_ILi64EEENSA_ILi128EEESF_EEENS_6half_tENS5_IJlSB_lEEESH_SI_NS4_8TiledMMAINS4_8MMA_AtomIJNS4_20SM100_MMA_F16BF16_SSISH_SH_fLi64ELi128ELNS4_4UMMA5MajorE0ELSN_0ELNSM_7ScaleInE0ELSO_0EEEEEENS4_6LayoutISC_NS5_IJNSA_ILi0EEESS_SS_EEEEENS5_IJNS4_10UnderscoreESV_SV_EEEEENS4_13SM90_TMA_LOADENS4_14ComposedLayoutINS4_7SwizzleILi3ELi4ELi3EEENS4_18smem_ptr_flag_bitsILi16EEENSR_INS5_IJNSA_ILi8EEESE_EEENS5_IJSE_SB_EEEEEEEvNS4_8identityESY_S18_vS19_EENS_8epilogue10collective18CollectiveEpilogueINS1B_23Sm100TmaWarpSpecializedILi4ELi2ELi16ELb1ELb0EEEJSG_NS5_IJNSR_ISE_SB_EENSR_INSA_ILi32EEESB_EEEEESH_SI_SH_SI_NS1B_6fusion15FusionCallbacksIS1F_NS1K_17LinearCombinationISH_fSH_fLNS_15FloatRoundStyleE2EEESG_S1J_JEEENS4_5SM1004TMEM4LOAD26SM100_TMEM_LOAD_16dp256b4xESY_NSZ_INS10_ILi2ELi4ELi3EEES13_NSR_INS5_IJS14_S1H_EEENS5_IJS1H_SB_EEEEEEENS4_17SM75_U32x4_LDSM_NENS4_14SM90_TMA_STOREES1Y_NS4_17SM90_U32x4_STSM_NENS4_39AutoVectorizingCopyWithAssumedAlignmentILi128EEEEEEvvEEEEvNT_6ParamsE) ;  /* 0xffffff7402307950 */ /* 0x000fea0003c3ffff */
        .weak           $__internal_1_$__cuda_sm10x_tcgen05_guardrail_trap_phase_invalid_during_alloc
        .type           $__internal_1_$__cuda_sm10x_tcgen05_guardrail_trap_phase_invalid_during_alloc,@function
        .size           $__internal_1_$__cuda_sm10x_tcgen05_guardrail_trap_phase_invalid_during_alloc,($__internal_2_$__cuda_sm10x_tcgen05_guardrail_trap_unallocated_columns_being_dealloced - $__internal_1_$__cuda_sm10x_tcgen05_guardrail_trap_phase_invalid_during_alloc)
$__internal_1_$__cuda_sm10x_tcgen05_guardrail_trap_phase_invalid_during_alloc:
[----:B------:R-:W-:Y:S05]  /*8b40*/  BPT.TRAP 0x1 ;  /* 0x000000040000795c */ /* 0x000fea0000300000 */
[----:B------:R-:W-:-:S04]  /*8b50*/  MOV R3, 0x0 ;  /* 0x0000000000037802 */ /* 0x000fc80000000f00 */
[----:B------:R-:W-:Y:S05]  /*8b60*/  RET.REL.NODEC R2 `(_ZN7cutlass13device_kernelINS_4gemm6kernel13GemmUniversalIN4cute5tupleIJiiiiEEENS1_10collective13CollectiveMmaINS1_35MainloopSm100TmaUmmaWarpSpecializedILi2ELi2ELi4ENS5_IJNS4_1CILi1EEESB_SB_EEEEENS5_IJNSA_ILi64EEENSA_ILi128EEESF_EEENS_6half_tENS5_IJlSB_lEEESH_SI_NS4_8TiledMMAINS4_8MMA_AtomIJNS4_20SM100_MMA_F16BF16_SSISH_SH_fLi64ELi128ELNS4_4UMMA5MajorE0ELSN_0ELNSM_7ScaleInE0ELSO_0EEEEEENS4_6LayoutISC_NS5_IJNSA_ILi0EEESS_SS_EEEEENS5_IJNS4_10UnderscoreESV_SV_EEEEENS4_13SM90_TMA_LOADENS4_14ComposedLayoutINS4_7SwizzleILi3ELi4ELi3EEENS4_18smem_ptr_flag_bitsILi16EEENSR_INS5_IJNSA_ILi8EEESE_EEENS5_IJSE_SB_EEEEEEEvNS4_8identityESY_S18_vS19_EENS_8epilogue10collective18CollectiveEpilogueINS1B_23Sm100TmaWarpSpecializedILi4ELi2ELi16ELb1ELb0EEEJSG_NS5_IJNSR_ISE_SB_EENSR_INSA_ILi32EEESB_EEEEESH_SI_SH_SI_NS1B_6fusion15FusionCallbacksIS1F_NS1K_17LinearCombinationISH_fSH_fLNS_15FloatRoundStyleE2EEESG_S1J_JEEENS4_5SM1004TMEM4LOAD26SM100_TMEM_LOAD_16dp256b4xESY_NSZ_INS10_ILi2ELi4ELi3EEES13_NSR_INS5_IJS14_S1H_EEENS5_IJS1H_SB_EEEEEEENS4_17SM75_U32x4_LDSM_NENS4_14SM90_TMA_STOREES1Y_NS4_17SM90_U32x4_STSM_NENS4_39AutoVectorizingCopyWithAssumedAlignmentILi128EEEEEEvvEEEEvNT_6ParamsE) ;  /* 0xffffff7402247950 */ /* 0x000fea0003c3ffff */
        .weak           $__internal_2_$__cuda_sm10x_tcgen05_guardrail_trap_unallocated_columns_being_dealloced
        .type           $__internal_2_$__cuda_sm10x_tcgen05_guardrail_trap_unallocated_columns_being_dealloced,@function
        .size           $__internal_2_$__cuda_sm10x_tcgen05_guardrail_trap_unallocated_columns_being_dealloced,(.L_x_170 - $__internal_2_$__cuda_sm10x_tcgen05_guardrail_trap_unallocated_columns_being_dealloced)
$__internal_2_$__cuda_sm10x_tcgen05_guardrail_trap_unallocated_columns_being_dealloced:
[----:B------:R-:W-:Y:S05]  /*8b70*/  BPT.TRAP 0x1 ;  /* 0x000000040000795c */ /* 0x000fea0000300000 */
[----:B------:R-:W-:-:S04]  /*8b80*/  HFMA2 R3, -RZ, RZ, 0, 0 ;  /* 0x00000000ff037431 */ /* 0x000fc800000001ff */
[----:B------:R-:W-:Y:S05]  /*8b90*/  RET.REL.NODEC R2 `(_ZN7cutlass13device_kernelINS_4gemm6kernel13GemmUniversalIN4cute5tupleIJiiiiEEENS1_10collective13CollectiveMmaINS1_35MainloopSm100TmaUmmaWarpSpecializedILi2ELi2ELi4ENS5_IJNS4_1CILi1EEESB_SB_EEEEENS5_IJNSA_ILi64EEENSA_ILi128EEESF_EEENS_6half_tENS5_IJlSB_lEEESH_SI_NS4_8TiledMMAINS4_8MMA_AtomIJNS4_20SM100_MMA_F16BF16_SSISH_SH_fLi64ELi128ELNS4_4UMMA5MajorE0ELSN_0ELNSM_7ScaleInE0ELSO_0EEEEEENS4_6LayoutISC_NS5_IJNSA_ILi0EEESS_SS_EEEEENS5_IJNS4_10UnderscoreESV_SV_EEEEENS4_13SM90_TMA_LOADENS4_14ComposedLayoutINS4_7SwizzleILi3ELi4ELi3EEENS4_18smem_ptr_flag_bitsILi16EEENSR_INS5_IJNSA_ILi8EEESE_EEENS5_IJSE_SB_EEEEEEEvNS4_8identityESY_S18_vS19_EENS_8epilogue10collective18CollectiveEpilogueINS1B_23Sm100TmaWarpSpecializedILi4ELi2ELi16ELb1ELb0EEEJSG_NS5_IJNSR_ISE_SB_EENSR_INSA_ILi32EEESB_EEEEESH_SI_SH_SI_NS1B_6fusion15FusionCallbacksIS1F_NS1K_17LinearCombinationISH_fSH_fLNS_15FloatRoundStyleE2EEESG_S1J_JEEENS4_5SM1004TMEM4LOAD26SM100_TMEM_LOAD_16dp256b4xESY_NSZ_INS10_ILi2ELi4ELi3EEES13_NSR_INS5_IJS14_S1H_EEENS5_IJS1H_SB_EEEEEEENS4_17SM75_U32x4_LDSM_NENS4_14SM90_TMA_STOREES1Y_NS4_17SM90_U32x4_STSM_NENS4_39AutoVectorizingCopyWithAssumedAlignmentILi128EEEEEEvvEEEEvNT_6ParamsE) ;  /* 0xffffff7402187950 */ /* 0x000fea0003c3ffff */
.L_x_169:
[----:B------:R-:W-:-:S00]  /*8ba0*/  BRA `(.L_x_169) ;  /* 0xfffffffc00fc7947 */ /* 0x000fc0000383ffff */
[----:B------:R-:W-:-:S00]  /*8bb0*/  NOP ;  /* 0x0000000000007918 */ /* 0x000fc00000000000 */
        /* <DEDUP_REMOVED lines=12> */
.L_x_170:


//--------------------- .nv.global.init           --------------------------
	.section	.nv.global.init,"aw",@progbits
.nv.global.init:
	.type		$str$27,@object
	.size		$str$27,($str$28 - $str$27)
$str$27:
        /*0000*/ 	.byte	0x28, 0x61, 0x64, 0x64, 0x72, 0x65, 0x73, 0x73, 0x20, 0x26, 0x20, 0x6d, 0x61, 0x73, 0x6b, 0x29
        /*0010*/ 	.byte	0x20, 0x3d, 0x3d, 0x20, 0x30, 0x00
	.type		$str$28,@object
	.size		$str$28,($str$26 - $str$28)
$str$28:
        /*0016*/ 	.byte	0x2f, 0x74, 0x6d, 0x70, 0x2f, 0x63, 0x75, 0x74, 0x6c, 0x61, 0x73, 0x73, 0x5f, 0x73, 0x77, 0x65
        /*0026*/ 	.byte	0x65, 0x70, 0x5f, 0x73, 0x72, 0x63, 0x2f, 0x69, 0x6e, 0x63, 0x6c, 0x75, 0x64, 0x65, 0x2f, 0x63
        /*0036*/ 	.byte	0x75, 0x74, 0x65, 0x2f, 0x70, 0x6f, 0x69, 0x6e, 0x74, 0x65, 0x72, 0x5f, 0x66, 0x6c, 0x61, 0x67
        /*0046*/ 	.byte	0x67, 0x65, 0x64, 0x2e, 0x68, 0x70, 0x70, 0x00
	.type		$str$26,@object
	.size		$str$26,($str$25 - $str$26)
$str$26:
        /*004e*/ 	.byte	0x2f, 0x74, 0x6d, 0x70, 0x2f, 0x63, 0x75, 0x74, 0x6c, 0x61, 0x73, 0x73, 0x5f, 0x73, 0x77, 0x65
        /*005e*/ 	.byte	0x65, 0x70, 0x5f, 0x73, 0x72, 0x63, 0x2f, 0x69, 0x6e, 0x63, 0x6c, 0x75, 0x64, 0x65, 0x2f, 0x63
        /*006e*/ 	.byte	0x75, 0x74, 0x65, 0x2f, 0x61, 0x74, 0x6f, 0x6d, 0x2f, 0x63, 0x6f, 0x70, 0x79, 0x5f, 0x74, 0x72
        /*007e*/ 	.byte	0x61, 0x69, 0x74, 0x73, 0x5f, 0x73, 0x6d, 0x31, 0x30, 0x30, 0x2e, 0x68, 0x70, 0x70, 0x00
	.type		$str$25,@object
	.size		$str$25,(__unnamed_1 - $str$25)
$str$25:
        /*008d*/ 	.byte	0x28, 0x28, 0x75, 0x69, 0x6e, 0x74, 0x33, 0x32, 0x5f, 0x74, 0x28, 0x74, 0x68, 0x72, 0x65, 0x61
        /*009d*/ 	.byte	0x64, 0x49, 0x64, 0x78, 0x2e, 0x78, 0x29, 0x20, 0x2f, 0x20, 0x33, 0x32, 0x29, 0x20, 0x25, 0x20
        /*00ad*/ 	.byte	0x34, 0x29, 0x20, 0x3d, 0x3d, 0x20, 0x28, 0x28, 0x28, 0x74, 0x6d, 0x65, 0x6d, 0x5f, 0x61, 0x64
        /*00bd*/ 	.byte	0x64, 0x72, 0x20, 0x3e, 0x3e, 0x20, 0x31, 0x36, 0x29, 0x20, 0x2f, 0x20, 0x33, 0x32, 0x29, 0x20
        /*00cd*/ 	.byte	0x25, 0x20, 0x34, 0x29, 0x00
	.type		__unnamed_1,@object
	.size		__unnamed_1,(__unnamed_2 - __unnamed_1)
__unnamed_1:
        /*00d2*/ 	.byte	0x61, 0x75, 0x74, 0x6f, 0x20, 0x63, 0x75, 0x74, 0x65, 0x3a, 0x3a, 0x61, 0x73, 0x5f, 0x70, 0x6f
        /* <DEDUP_REMOVED lines=24> */
        /*0262*/ 	.byte	0x3e, 0x3e, 0x3e, 0x5d, 0x00
	.type		__unnamed_2,@object
	.size		__unnamed_2,(.L_2 - __unnamed_2)
__unnamed_2:
        /* <DEDUP_REMOVED lines=46> */
.L_2:


//--------------------- .nv.shared._ZN7cutlass13device_kernelINS_4gemm6kernel13GemmUniversalIN4cute5tupleIJiiiiEEENS1_10collective13CollectiveMmaINS1_35MainloopSm100TmaUmmaWarpSpecializedILi2ELi2ELi4ENS5_IJNS4_1CILi1EEESB_SB_EEEEENS5_IJNSA_ILi64EEENSA_ILi128EEESF_EEENS_6half_tENS5_IJlSB_lEEESH_SI_NS4_8TiledMMAINS4_8MMA_AtomIJNS4_20SM100_MMA_F16BF16_SSISH_SH_fLi64ELi128ELNS4_4UMMA5MajorE0ELSN_0ELNSM_7ScaleInE0ELSO_0EEEEEENS4_6LayoutISC_NS5_IJNSA_ILi0EEESS_SS_EEEEENS5_IJNS4_10UnderscoreESV_SV_EEEEENS4_13SM90_TMA_LOADENS4_14ComposedLayoutINS4_7SwizzleILi3ELi4ELi3EEENS4_18smem_ptr_flag_bitsILi16EEENSR_INS5_IJNSA_ILi8EEESE_EEENS5_IJSE_SB_EEEEEEEvNS4_8identityESY_S18_vS19_EENS_8epilogue10collective18CollectiveEpilogueINS1B_23Sm100TmaWarpSpecializedILi4ELi2ELi16ELb1ELb0EEEJSG_NS5_IJNSR_ISE_SB_EENSR_INSA_ILi32EEESB_EEEEESH_SI_SH_SI_NS1B_6fusion15FusionCallbacksIS1F_NS1K_17LinearCombinationISH_fSH_fLNS_15FloatRoundStyleE2EEESG_S1J_JEEENS4_5SM1004TMEM4LOAD26SM100_TMEM_LOAD_16dp256b4xESY_NSZ_INS10_ILi2ELi4ELi3EEES13_NSR_INS5_IJS14_S1H_EEENS5_IJS1H_SB_EEEEEEENS4_17SM75_U32x4_LDSM_NENS4_14SM90_TMA_STOREES1Y_NS4_17SM90_U32x4_STSM_NENS4_39AutoVectorizingCopyWithAssumedAlignmentILi128EEEEEEvvEEEEvNT_6ParamsE --------------------------
	.section	.nv.shared._ZN7cutlass13device_kernelINS_4gemm6kernel13GemmUniversalIN4cute5tupleIJiiiiEEENS1_10collective13CollectiveMmaINS1_35MainloopSm100TmaUmmaWarpSpecializedILi2ELi2ELi4ENS5_IJNS4_1CILi1EEESB_SB_EEEEENS5_IJNSA_ILi64EEENSA_ILi128EEESF_EEENS_6half_tENS5_IJlSB_lEEESH_SI_NS4_8TiledMMAINS4_8MMA_AtomIJNS4_20SM100_MMA_F16BF16_SSISH_SH_fLi64ELi128ELNS4_4UMMA5MajorE0ELSN_0ELNSM_7ScaleInE0ELSO_0EEEEEENS4_6LayoutISC_NS5_IJNSA_ILi0EEESS_SS_EEEEENS5_IJNS4_10UnderscoreESV_SV_EEEEENS4_13SM90_TMA_LOADENS4_14ComposedLayoutINS4_7SwizzleILi3ELi4ELi3EEENS4_18smem_ptr_flag_bitsILi16EEENSR_INS5_IJNSA_ILi8EEESE_EEENS5_IJSE_SB_EEEEEEEvNS4_8identityESY_S18_vS19_EENS_8epilogue10collective18CollectiveEpilogueINS1B_23Sm100TmaWarpSpecializedILi4ELi2ELi16ELb1ELb0EEEJSG_NS5_IJNSR_ISE_SB_EENSR_INSA_ILi32EEESB_EEEEESH_SI_SH_SI_NS1B_6fusion15FusionCallbacksIS1F_NS1K_17LinearCombinationISH_fSH_fLNS_15FloatRoundStyleE2EEESG_S1J_JEEENS4_5SM1004TMEM4LOAD26SM100_TMEM_LOAD_16dp256b4xESY_NSZ_INS10_ILi2ELi4ELi3EEES13_NSR_INS5_IJS14_S1H_EEENS5_IJS1H_SB_EEEEEEENS4_17SM75_U32x4_LDSM_NENS4_14SM90_TMA_STOREES1Y_NS4_17SM90_U32x4_STSM_NENS4_39AutoVectorizingCopyWithAssumedAlignmentILi128EEEEEEvvEEEEvNT_6ParamsE,"aw",@nobits
	.sectionflags	@""
	.align	16
	.zero		1024


//--------------------- .nv.shared.reserved.0     --------------------------
	.section	.nv.shared.reserved.0,"aw",@nobits
	.weak		__nv_reservedSMEM_offset_0_alias
	.size		__nv_reservedSMEM_offset_0_alias, 0, 64
	.other		__nv_reservedSMEM_offset_0_alias,@"STO_CUDA_RESERVED_SHARED STV_DEFAULT"
__nv_reservedSMEM_offset_0_alias:
	.zero		0
.nv.shared.reserved.0:
	.zero		64
	.weak		__nv_reservedSMEM_tcgen05_partition
	.type		__nv_reservedSMEM_tcgen05_partition,@object
	.size		__nv_reservedSMEM_tcgen05_partition,(.L_0 - __nv_reservedSMEM_tcgen05_partition)
__nv_reservedSMEM_tcgen05_partition:
	.zero		32
.L_0:


//--------------------- .nv.global                --------------------------
	.section	.nv.global,"aw",@nobits
.nv.global:
	.type		_ZN40_INTERNAL_9a8d67d8_4_k_cu_d9c5a1ee_307064cute1_E,@object
	.size		_ZN40_INTERNAL_9a8d67d8_4_k_cu_d9c5a1ee_307064cute1_E,(_ZN40_INTERNAL_9a8d67d8_4_k_cu_d9c5a1ee_307064cuda3std3__45__cpo6cbeginE - _ZN40_INTERNAL_9a8d67d8_4_k_cu_d9c5a1ee_307064cute1_E)
_ZN40_INTERNAL_9a8d67d8_4_k_cu_d9c5a1ee_307064cute1_E:
	.zero		1
	.type		_ZN40_INTERNAL_9a8d67d8_4_k_cu_d9c5a1ee_307064cuda3std3__45__cpo6cbeginE,@object
	.size		_ZN40_INTERNAL_9a8d67d8_4_k_cu_d9c5a1ee_307064cuda3std3__45__cpo6cbeginE,(_ZN40_INTERNAL_9a8d67d8_4_k_cu_d9c5a1ee_307064cuda3std3__48in_placeE - _ZN40_INTERNAL_9a8d67d8_4_k_cu_d9c5a1ee_307064cuda3std3__45__cpo6cbeginE)
_ZN40_INTERNAL_9a8d67d8_4_k_cu_d9c5a1ee_307064cuda3std3__45__cpo6cbeginE:
	.zero		1
	.type		_ZN40_INTERNAL_9a8d67d8_4_k_cu_d9c5a1ee_307064cuda3std3__48in_placeE,@object
	.size		_ZN40_INTERNAL_9a8d67d8_4_k_cu_d9c5a1ee_307064cuda3std3__48in_placeE,(_ZN40_INTERNAL_9a8d67d8_4_k_cu_d9c5a1ee_307064cuda3std6ranges3__45__cpo9iter_moveE - _ZN40_INTERNAL_9a8d67d8_4_k_cu_d9c5a1ee_307064cuda3std3__48in_placeE)
_ZN40_INTERNAL_9a8d67d8_4_k_cu_d9c5a1ee_307064cuda3std3__48in_placeE:
	.zero		1
	.type		_ZN40_INTERNAL_9a8d67d8_4_k_cu_d9c5a1ee_307064cuda3std6ranges3__45__cpo9iter_moveE,@object
	.size		_ZN40_INTERNAL_9a8d67d8_4_k_cu_d9c5a1ee_307064cuda3std6ranges3__45__cpo9iter_moveE,(_ZN40_INTERNAL_9a8d67d8_4_k_cu_d9c5a1ee_307064cuda3std3__45__cpo5beginE - _ZN40_INTERNAL_9a8d67d8_4_k_cu_d9c5a1ee_307064cuda3std6ranges3__45__cpo9iter_moveE)
_ZN40_INTERNAL_9a8d67d8_4_k_cu_d9c5a1ee_307064cuda3std6ranges3__45__cpo9iter_moveE:
	.zero		1
	.type		_ZN40_INTERNAL_9a8d67d8_4_k_cu_d9c5a1ee_307064cuda3std3__45__cpo5beginE,@object
	.size		_ZN40_INTERNAL_9a8d67d8_4_k_cu_d9c5a1ee_307064cuda3std3__45__cpo5beginE,(_ZN40_INTERNAL_9a8d67d8_4_k_cu_d9c5a1ee_307064cuda3std3__442_GLOBAL__N__9a8d67d8_4_k_cu_d9c5a1ee_307066ignoreE - _ZN40_INTERNAL_9a8d67d8_4_k_cu_d9c5a1ee_307064cuda3std3__45__cpo5beginE)
_ZN40_INTERNAL_9a8d67d8_4_k_cu_d9c5a1ee_307064cuda3std3__45__cpo5beginE:
	.zero		1
	.type		_ZN40_INTERNAL_9a8d67d8_4_k_cu_d9c5a1ee_307064cuda3std3__442_GLOBAL__N__9a8d67d8_4_k_cu_d9c5a1ee_307066ignoreE,@object
	.size		_ZN40_INTERNAL_9a8d67d8_4_k_cu_d9c5a1ee_307064cuda3std3__442_GLOBAL__N__9a8d67d8_4_k_cu_d9c5a1ee_307066ignoreE,(_ZN40_INTERNAL_9a8d67d8_4_k_cu_d9c5a1ee_307064cute7productE - _ZN40_INTERNAL_9a8d67d8_4_k_cu_d9c5a1ee_307064cuda3std3__442_GLOBAL__N__9a8d67d8_4_k_cu_d9c5a1ee_307066ignoreE)
_ZN40_INTERNAL_9a8d67d8_4_k_cu_d9c5a1ee_307064cuda3std3__442_GLOBAL__N__9a8d67d8_4_k_cu_d9c5a1ee_307066ignoreE:
	.zero		1
	.type		_ZN40_INTERNAL_9a8d67d8_4_k_cu_d9c5a1ee_307064cute7productE,@object
	.size		_ZN40_INTERNAL_9a8d67d8_4_k_cu_d9c5a1ee_307064cute7productE,(_ZN40_INTERNAL_9a8d67d8_4_k_cu_d9c5a1ee_307064cuda3std3__45__cpo3endE - _ZN40_INTERNAL_9a8d67d8_4_k_cu_d9c5a1ee_307064cute7productE)
_ZN40_INTERNAL_9a8d67d8_4_k_cu_d9c5a1ee_307064cute7productE:
	.zero		1
	.type		_ZN40_INTERNAL_9a8d67d8_4_k_cu_d9c5a1ee_307064cuda3std3__45__cpo3endE,@object
	.size		_ZN40_INTERNAL_9a8d67d8_4_k_cu_d9c5a1ee_307064cuda3std3__45__cpo3endE,(_ZN40_INTERNAL_9a8d67d8_4_k_cu_d9c5a1ee_307064cuda3std3__419piecewise_constructE - _ZN40_INTERNAL_9a8d67d8_4_k_cu_d9c5a1ee_307064cuda3std3__45__cpo3endE)
_ZN40_INTERNAL_9a8d67d8_4_k_cu_d9c5a1ee_307064cuda3std3__45__cpo3endE:
	.zero		1
	.type		_ZN40_INTERNAL_9a8d67d8_4_k_cu_d9c5a1ee_307064cuda3std3__419piecewise_constructE,@object
	.size		_ZN40_INTERNAL_9a8d67d8_4_k_cu_d9c5a1ee_307064cuda3std3__419piecewise_constructE,(_ZN40_INTERNAL_9a8d67d8_4_k_cu_d9c5a1ee_307064cuda3std3__45__cpo4cendE - _ZN40_INTERNAL_9a8d67d8_4_k_cu_d9c5a1ee_307064cuda3std3__419piecewise_constructE)
_ZN40_INTERNAL_9a8d67d8_4_k_cu_d9c5a1ee_307064cuda3std3__419piecewise_constructE:
	.zero		1
	.type		_ZN40_INTERNAL_9a8d67d8_4_k_cu_d9c5a1ee_307064cuda3std3__45__cpo4cendE,@object
	.size		_ZN40_INTERNAL_9a8d67d8_4_k_cu_d9c5a1ee_307064cuda3std3__45__cpo4cendE,(_ZN40_INTERNAL_9a8d67d8_4_k_cu_d9c5a1ee_307064cuda3std6ranges3__45__cpo4swapE - _ZN40_INTERNAL_9a8d67d8_4_k_cu_d9c5a1ee_307064cuda3std3__45__cpo4cendE)
_ZN40_INTERNAL_9a8d67d8_4_k_cu_d9c5a1ee_307064cuda3std3__45__cpo4cendE:
	.zero		1
	.type		_ZN40_INTERNAL_9a8d67d8_4_k_cu_d9c5a1ee_307064cuda3std6ranges3__45__cpo4swapE,@object
	.size		_ZN40_INTERNAL_9a8d67d8_4_k_cu_d9c5a1ee_307064cuda3std6ranges3__45__cpo4swapE,(.L_10 - _ZN40_INTERNAL_9a8d67d8_4_k_cu_d9c5a1ee_307064cuda3std6ranges3__45__cpo4swapE)
_ZN40_INTERNAL_9a8d67d8_4_k_cu_d9c5a1ee_307064cuda3std6ranges3__45__cpo4swapE:
	.zero		1
.L_10:


//--------------------- .nv.constant0._ZN7cutlass13device_kernelINS_4gemm6kernel13GemmUniversalIN4cute5tupleIJiiiiEEENS1_10collective13CollectiveMmaINS1_35MainloopSm100TmaUmmaWarpSpecializedILi2ELi2ELi4ENS5_IJNS4_1CILi1EEESB_SB_EEEEENS5_IJNSA_ILi64EEENSA_ILi128EEESF_EEENS_6half_tENS5_IJlSB_lEEESH_SI_NS4_8TiledMMAINS4_8MMA_AtomIJNS4_20SM100_MMA_F16BF16_SSISH_SH_fLi64ELi128ELNS4_4UMMA5MajorE0ELSN_0ELNSM_7ScaleInE0ELSO_0EEEEEENS4_6LayoutISC_NS5_IJNSA_ILi0EEESS_SS_EEEEENS5_IJNS4_10UnderscoreESV_SV_EEEEENS4_13SM90_TMA_LOADENS4_14ComposedLayoutINS4_7SwizzleILi3ELi4ELi3EEENS4_18smem_ptr_flag_bitsILi16EEENSR_INS5_IJNSA_ILi8EEESE_EEENS5_IJSE_SB_EEEEEEEvNS4_8identityESY_S18_vS19_EENS_8epilogue10collective18CollectiveEpilogueINS1B_23Sm100TmaWarpSpecializedILi4ELi2ELi16ELb1ELb0EEEJSG_NS5_IJNSR_ISE_SB_EENSR_INSA_ILi32EEESB_EEEEESH_SI_SH_SI_NS1B_6fusion15FusionCallbacksIS1F_NS1K_17LinearCombinationISH_fSH_fLNS_15FloatRoundStyleE2EEESG_S1J_JEEENS4_5SM1004TMEM4LOAD26SM100_TMEM_LOAD_16dp256b4xESY_NSZ_INS10_ILi2ELi4ELi3EEES13_NSR_INS5_IJS14_S1H_EEENS5_IJS1H_SB_EEEEEEENS4_17SM75_U32x4_LDSM_NENS4_14SM90_TMA_STOREES1Y_NS4_17SM90_U32x4_STSM_NENS4_39AutoVectorizingCopyWithAssumedAlignmentILi128EEEEEEvvEEEEvNT_6ParamsE --------------------------
	.section	.nv.constant0._ZN7cutlass13device_kernelINS_4gemm6kernel13GemmUniversalIN4cute5tupleIJiiiiEEENS1_10collective13CollectiveMmaINS1_35MainloopSm100TmaUmmaWarpSpecializedILi2ELi2ELi4ENS5_IJNS4_1CILi1EEESB_SB_EEEEENS5_IJNSA_ILi64EEENSA_ILi128EEESF_EEENS_6half_tENS5_IJlSB_lEEESH_SI_NS4_8TiledMMAINS4_8MMA_AtomIJNS4_20SM100_MMA_F16BF16_SSISH_SH_fLi64ELi128ELNS4_4UMMA5MajorE0ELSN_0ELNSM_7ScaleInE0ELSO_0EEEEEENS4_6LayoutISC_NS5_IJNSA_ILi0EEESS_SS_EEEEENS5_IJNS4_10UnderscoreESV_SV_EEEEENS4_13SM90_TMA_LOADENS4_14ComposedLayoutINS4_7SwizzleILi3ELi4ELi3EEENS4_18smem_ptr_flag_bitsILi16EEENSR_INS5_IJNSA_ILi8EEESE_EEENS5_IJSE_SB_EEEEEEEvNS4_8identityESY_S18_vS19_EENS_8epilogue10collective18CollectiveEpilogueINS1B_23Sm100TmaWarpSpecializedILi4ELi2ELi16ELb1ELb0EEEJSG_NS5_IJNSR_ISE_SB_EENSR_INSA_ILi32EEESB_EEEEESH_SI_SH_SI_NS1B_6fusion15FusionCallbacksIS1F_NS1K_17LinearCombinationISH_fSH_fLNS_15FloatRoundStyleE2EEESG_S1J_JEEENS4_5SM1004TMEM4LOAD26SM100_TMEM_LOAD_16dp256b4xESY_NSZ_INS10_ILi2ELi4ELi3EEES13_NSR_INS5_IJS14_S1H_EEENS5_IJS1H_SB_EEEEEEENS4_17SM75_U32x4_LDSM_NENS4_14SM90_TMA_STOREES1Y_NS4_17SM90_U32x4_STSM_NENS4_39AutoVectorizingCopyWithAssumedAlignmentILi128EEEEEEvvEEEEvNT_6ParamsE,"a",@progbits
	.sectionflags	@""
	.align	4
.nv.constant0._ZN7cutlass13device_kernelINS_4gemm6kernel13GemmUniversalIN4cute5tupleIJiiiiEEENS1_10collective13CollectiveMmaINS1_35MainloopSm100TmaUmmaWarpSpecializedILi2ELi2ELi4ENS5_IJNS4_1CILi1EEESB_SB_EEEEENS5_IJNSA_ILi64EEENSA_ILi128EEESF_EEENS_6half_tENS5_IJlSB_lEEESH_SI_NS4_8TiledMMAINS4_8MMA_AtomIJNS4_20SM100_MMA_F16BF16_SSISH_SH_fLi64ELi128ELNS4_4UMMA5MajorE0ELSN_0ELNSM_7ScaleInE0ELSO_0EEEEEENS4_6LayoutISC_NS5_IJNSA_ILi0EEESS_SS_EEEEENS5_IJNS4_10UnderscoreESV_SV_EEEEENS4_13SM90_TMA_LOADENS4_14ComposedLayoutINS4_7SwizzleILi3ELi4ELi3EEENS4_18smem_ptr_flag_bitsILi16EEENSR_INS5_IJNSA_ILi8EEESE_EEENS5_IJSE_SB_EEEEEEEvNS4_8identityESY_S18_vS19_EENS_8epilogue10collective18CollectiveEpilogueINS1B_23Sm100TmaWarpSpecializedILi4ELi2ELi16ELb1ELb0EEEJSG_NS5_IJNSR_ISE_SB_EENSR_INSA_ILi32EEESB_EEEEESH_SI_SH_SI_NS1B_6fusion15FusionCallbacksIS1F_NS1K_17LinearCombinationISH_fSH_fLNS_15FloatRoundStyleE2EEESG_S1J_JEEENS4_5SM1004TMEM4LOAD26SM100_TMEM_LOAD_16dp256b4xESY_NSZ_INS10_ILi2ELi4ELi3EEES13_NSR_INS5_IJS14_S1H_EEENS5_IJS1H_SB_EEEEEEENS4_17SM75_U32x4_LDSM_NENS4_14SM90_TMA_STOREES1Y_NS4_17SM90_U32x4_STSM_NENS4_39AutoVectorizingCopyWithAssumedAlignmentILi128EEEEEEvvEEEEvNT_6ParamsE:
	.zero		2944


//--------------------- SYMBOLS --------------------------

	.type		.nv.reservedSmem.offset0,@object
	.size		.nv.reservedSmem.offset0,0x4
	.type		.nv.reservedSmem.cap,@object
	.size		.nv.reservedSmem.cap,0x4
	.type		__assertfail,@function
